	.headerflags	@"EF_CUDA_TEXMODE_UNIFIED EF_CUDA_64BIT_ADDRESS EF_CUDA_SM75 EF_CUDA_VIRTUAL_SM(EF_CUDA_SM75)"
	.elftype	@"ET_EXEC"


//--------------------- .nv.info                  --------------------------
	.section	.nv.info,"",@"SHT_CUDA_INFO"
	.align	4


	//----- nvinfo : EIATTR_REGCOUNT
	.align		4
        /*0000*/ 	.byte	0x04, 0x2f
        /*0002*/ 	.short	(.L_1 - .L_0)
	.align		4
.L_0:
        /*0004*/ 	.word	index@(_Z20ReferenceGemm_kerneliiifPKfiS0_ifPfi)
        /*0008*/ 	.word	0x00000030


	//----- nvinfo : EIATTR_MAX_STACK_SIZE
	.align		4
.L_1:
        /*000c*/ 	.byte	0x04, 0x23
        /*000e*/ 	.short	(.L_3 - .L_2)
	.align		4
.L_2:
        /*0010*/ 	.word	index@(_Z20ReferenceGemm_kerneliiifPKfiS0_ifPfi)
        /*0014*/ 	.word	0x00000000


	//----- nvinfo : EIATTR_MIN_STACK_SIZE
	.align		4
.L_3:
        /*0018*/ 	.byte	0x04, 0x12
        /*001a*/ 	.short	(.L_5 - .L_4)
	.align		4
.L_4:
        /*001c*/ 	.word	index@(_Z20ReferenceGemm_kerneliiifPKfiS0_ifPfi)
        /*0020*/ 	.word	0x00000000


	//----- nvinfo : EIATTR_FRAME_SIZE
	.align		4
.L_5:
        /*0024*/ 	.byte	0x04, 0x11
        /*0026*/ 	.short	(.L_7 - .L_6)
	.align		4
.L_6:
        /*0028*/ 	.word	index@(_Z20ReferenceGemm_kerneliiifPKfiS0_ifPfi)
        /*002c*/ 	.word	0x00000000


	//----- nvinfo : EIATTR_REGCOUNT
	.align		4
.L_7:
        /*0030*/ 	.byte	0x04, 0x2f
        /*0032*/ 	.short	(.L_9 - .L_8)
	.align		4
.L_8:
        /*0034*/ 	.word	index@(_ZN7cutlass6KernelINS_4gemm6kernel4GemmINS1_11threadblock12MmaPipelinedINS1_9GemmShapeILi128ELi128ELi8EEENS_9transform11threadblock22PredicatedTileIteratorINS_11MatrixShapeILi128ELi8EEEfNS_6layout8RowMajorELi1ENS8_30PitchLinearStripminedThreadMapINSD_16PitchLinearShapeILi8ELi128EEELi256ELi1EEELi1EEENS9_19RegularTileIteratorISC_fNSD_11ColumnMajorELi1ENS8_33TransposePitchLinearThreadMapSimtISI_EELi4EEENSA_INSB_ILi8ELi128EEEfSE_Li0ENSF_INSG_ILi128ELi8EEELi256ELi1EEELi1EEENSK_ISP_fSE_Li0ESR_Li4EEEfSE_NS4_9MmaPolicyINS1_4warp7MmaSimtINS6_ILi32ELi64ELi8EEEfSL_fSE_fSE_NSV_13MmaSimtPolicyINSB_ILi4ELi8EEENSD_19RowMajorInterleavedILi2EEENS6_ILi4ELi4ELi1EEEEELi1ELNS_16ComplexTransformE0ELS14_0EbEENSB_ILi4ELi0EEENSB_ILi0ELi0EEELi1EEENS_21NumericArrayConverterIffLi4ELNS_15FloatRoundStyleE2EEES1B_bEENS_8epilogue11threadblock8EpilogueIS7_S15_Li1ENS1E_22PredicatedTileIteratorINS1E_26OutputTileOptimalThreadMapINS1E_15OutputTileShapeILi128ELi1ELi4ELi4ELi1EEENS1I_ILi1ELi4ELi2ELi1ELi8EEELi256ELi1ELi32EEEfEENS1D_4warp20FragmentIteratorSimtISX_NS1_6thread3MmaINS6_ILi8ELi8ELi1EEEfSL_fSE_fSE_NS_4arch13OpMultiplyAddEbEESE_S13_EENS1N_16TileIteratorSimtISX_S1U_fSE_S13_EENS1E_18SharedLoadIteratorINS1L_18CompactedThreadMapEfLi4EEENS1D_6thread17LinearCombinationIfLi1EffLNS21_9ScaleType4KindE0ELS1A_2EEENSB_ILi0ELi17EEELi1EEENS4_30GemmIdentityThreadblockSwizzleILi1EEELb0EEEEEvNT_6ParamsE)
        /*0038*/ 	.word	0x00000079


	//----- nvinfo : EIATTR_MAX_STACK_SIZE
	.align		4
.L_9:
        /*003c*/ 	.byte	0x04, 0x23
        /*003e*/ 	.short	(.L_11 - .L_10)
	.align		4
.L_10:
        /*0040*/ 	.word	index@(_ZN7cutlass6KernelINS_4gemm6kernel4GemmINS1_11threadblock12MmaPipelinedINS1_9GemmShapeILi128ELi128ELi8EEENS_9transform11threadblock22PredicatedTileIteratorINS_11MatrixShapeILi128ELi8EEEfNS_6layout8RowMajorELi1ENS8_30PitchLinearStripminedThreadMapINSD_16PitchLinearShapeILi8ELi128EEELi256ELi1EEELi1EEENS9_19RegularTileIteratorISC_fNSD_11ColumnMajorELi1ENS8_33TransposePitchLinearThreadMapSimtISI_EELi4EEENSA_INSB_ILi8ELi128EEEfSE_Li0ENSF_INSG_ILi128ELi8EEELi256ELi1EEELi1EEENSK_ISP_fSE_Li0ESR_Li4EEEfSE_NS4_9MmaPolicyINS1_4warp7MmaSimtINS6_ILi32ELi64ELi8EEEfSL_fSE_fSE_NSV_13MmaSimtPolicyINSB_ILi4ELi8EEENSD_19RowMajorInterleavedILi2EEENS6_ILi4ELi4ELi1EEEEELi1ELNS_16ComplexTransformE0ELS14_0EbEENSB_ILi4ELi0EEENSB_ILi0ELi0EEELi1EEENS_21NumericArrayConverterIffLi4ELNS_15FloatRoundStyleE2EEES1B_bEENS_8epilogue11threadblock8EpilogueIS7_S15_Li1ENS1E_22PredicatedTileIteratorINS1E_26OutputTileOptimalThreadMapINS1E_15OutputTileShapeILi128ELi1ELi4ELi4ELi1EEENS1I_ILi1ELi4ELi2ELi1ELi8EEELi256ELi1ELi32EEEfEENS1D_4warp20FragmentIteratorSimtISX_NS1_6thread3MmaINS6_ILi8ELi8ELi1EEEfSL_fSE_fSE_NS_4arch13OpMultiplyAddEbEESE_S13_EENS1N_16TileIteratorSimtISX_S1U_fSE_S13_EENS1E_18SharedLoadIteratorINS1L_18CompactedThreadMapEfLi4EEENS1D_6thread17LinearCombinationIfLi1EffLNS21_9ScaleType4KindE0ELS1A_2EEENSB_ILi0ELi17EEELi1EEENS4_30GemmIdentityThreadblockSwizzleILi1EEELb0EEEEEvNT_6ParamsE)
        /*0044*/ 	.word	0x00000000


	//----- nvinfo : EIATTR_MIN_STACK_SIZE
	.align		4
.L_11:
        /*0048*/ 	.byte	0x04, 0x12
        /*004a*/ 	.short	(.L_13 - .L_12)
	.align		4
.L_12:
        /*004c*/ 	.word	index@(_ZN7cutlass6KernelINS_4gemm6kernel4GemmINS1_11threadblock12MmaPipelinedINS1_9GemmShapeILi128ELi128ELi8EEENS_9transform11threadblock22PredicatedTileIteratorINS_11MatrixShapeILi128ELi8EEEfNS_6layout8RowMajorELi1ENS8_30PitchLinearStripminedThreadMapINSD_16PitchLinearShapeILi8ELi128EEELi256ELi1EEELi1EEENS9_19RegularTileIteratorISC_fNSD_11ColumnMajorELi1ENS8_33TransposePitchLinearThreadMapSimtISI_EELi4EEENSA_INSB_ILi8ELi128EEEfSE_Li0ENSF_INSG_ILi128ELi8EEELi256ELi1EEELi1EEENSK_ISP_fSE_Li0ESR_Li4EEEfSE_NS4_9MmaPolicyINS1_4warp7MmaSimtINS6_ILi32ELi64ELi8EEEfSL_fSE_fSE_NSV_13MmaSimtPolicyINSB_ILi4ELi8EEENSD_19RowMajorInterleavedILi2EEENS6_ILi4ELi4ELi1EEEEELi1ELNS_16ComplexTransformE0ELS14_0EbEENSB_ILi4ELi0EEENSB_ILi0ELi0EEELi1EEENS_21NumericArrayConverterIffLi4ELNS_15FloatRoundStyleE2EEES1B_bEENS_8epilogue11threadblock8EpilogueIS7_S15_Li1ENS1E_22PredicatedTileIteratorINS1E_26OutputTileOptimalThreadMapINS1E_15OutputTileShapeILi128ELi1ELi4ELi4ELi1EEENS1I_ILi1ELi4ELi2ELi1ELi8EEELi256ELi1ELi32EEEfEENS1D_4warp20FragmentIteratorSimtISX_NS1_6thread3MmaINS6_ILi8ELi8ELi1EEEfSL_fSE_fSE_NS_4arch13OpMultiplyAddEbEESE_S13_EENS1N_16TileIteratorSimtISX_S1U_fSE_S13_EENS1E_18SharedLoadIteratorINS1L_18CompactedThreadMapEfLi4EEENS1D_6thread17LinearCombinationIfLi1EffLNS21_9ScaleType4KindE0ELS1A_2EEENSB_ILi0ELi17EEELi1EEENS4_30GemmIdentityThreadblockSwizzleILi1EEELb0EEEEEvNT_6ParamsE)
        /*0050*/ 	.word	0x00000000


	//----- nvinfo : EIATTR_FRAME_SIZE
	.align		4
.L_13:
        /*0054*/ 	.byte	0x04, 0x11
        /*0056*/ 	.short	(.L_15 - .L_14)
	.align		4
.L_14:
        /*0058*/ 	.word	index@(_ZN7cutlass6KernelINS_4gemm6kernel4GemmINS1_11threadblock12MmaPipelinedINS1_9GemmShapeILi128ELi128ELi8EEENS_9transform11threadblock22PredicatedTileIteratorINS_11MatrixShapeILi128ELi8EEEfNS_6layout8RowMajorELi1ENS8_30PitchLinearStripminedThreadMapINSD_16PitchLinearShapeILi8ELi128EEELi256ELi1EEELi1EEENS9_19RegularTileIteratorISC_fNSD_11ColumnMajorELi1ENS8_33TransposePitchLinearThreadMapSimtISI_EELi4EEENSA_INSB_ILi8ELi128EEEfSE_Li0ENSF_INSG_ILi128ELi8EEELi256ELi1EEELi1EEENSK_ISP_fSE_Li0ESR_Li4EEEfSE_NS4_9MmaPolicyINS1_4warp7MmaSimtINS6_ILi32ELi64ELi8EEEfSL_fSE_fSE_NSV_13MmaSimtPolicyINSB_ILi4ELi8EEENSD_19RowMajorInterleavedILi2EEENS6_ILi4ELi4ELi1EEEEELi1ELNS_16ComplexTransformE0ELS14_0EbEENSB_ILi4ELi0EEENSB_ILi0ELi0EEELi1EEENS_21NumericArrayConverterIffLi4ELNS_15FloatRoundStyleE2EEES1B_bEENS_8epilogue11threadblock8EpilogueIS7_S15_Li1ENS1E_22PredicatedTileIteratorINS1E_26OutputTileOptimalThreadMapINS1E_15OutputTileShapeILi128ELi1ELi4ELi4ELi1EEENS1I_ILi1ELi4ELi2ELi1ELi8EEELi256ELi1ELi32EEEfEENS1D_4warp20FragmentIteratorSimtISX_NS1_6thread3MmaINS6_ILi8ELi8ELi1EEEfSL_fSE_fSE_NS_4arch13OpMultiplyAddEbEESE_S13_EENS1N_16TileIteratorSimtISX_S1U_fSE_S13_EENS1E_18SharedLoadIteratorINS1L_18CompactedThreadMapEfLi4EEENS1D_6thread17LinearCombinationIfLi1EffLNS21_9ScaleType4KindE0ELS1A_2EEENSB_ILi0ELi17EEELi1EEENS4_30GemmIdentityThreadblockSwizzleILi1EEELb0EEEEEvNT_6ParamsE)
        /*005c*/ 	.word	0x00000000
.L_15:


//--------------------- .nv.info._ZN7cutlass6KernelINS_4gemm6kernel4GemmINS1_11threadblock12MmaPipelinedINS1_9GemmShapeILi128ELi128ELi8EEENS_9transform11threadblock22PredicatedTileIteratorINS_11MatrixShapeILi128ELi8EEEfNS_6layout8RowMajorELi1ENS8_30PitchLinearStripminedThreadMapINSD_16PitchLinearShapeILi8ELi128EEELi256ELi1EEELi1EEENS9_19RegularTileIteratorISC_fNSD_11ColumnMajorELi1ENS8_33TransposePitchLinearThreadMapSimtISI_EELi4EEENSA_INSB_ILi8ELi128EEEfSE_Li0ENSF_INSG_ILi128ELi8EEELi256ELi1EEELi1EEENSK_ISP_fSE_Li0ESR_Li4EEEfSE_NS4_9MmaPolicyINS1_4warp7MmaSimtINS6_ILi32ELi64ELi8EEEfSL_fSE_fSE_NSV_13MmaSimtPolicyINSB_ILi4ELi8EEENSD_19RowMajorInterleavedILi2EEENS6_ILi4ELi4ELi1EEEEELi1ELNS_16ComplexTransformE0ELS14_0EbEENSB_ILi4ELi0EEENSB_ILi0ELi0EEELi1EEENS_21NumericArrayConverterIffLi4ELNS_15FloatRoundStyleE2EEES1B_bEENS_8epilogue11threadblock8EpilogueIS7_S15_Li1ENS1E_22PredicatedTileIteratorINS1E_26OutputTileOptimalThreadMapINS1E_15OutputTileShapeILi128ELi1ELi4ELi4ELi1EEENS1I_ILi1ELi4ELi2ELi1ELi8EEELi256ELi1ELi32EEEfEENS1D_4warp20FragmentIteratorSimtISX_NS1_6thread3MmaINS6_ILi8ELi8ELi1EEEfSL_fSE_fSE_NS_4arch13OpMultiplyAddEbEESE_S13_EENS1N_16TileIteratorSimtISX_S1U_fSE_S13_EENS1E_18SharedLoadIteratorINS1L_18CompactedThreadMapEfLi4EEENS1D_6thread17LinearCombinationIfLi1EffLNS21_9ScaleType4KindE0ELS1A_2EEENSB_ILi0ELi17EEELi1EEENS4_30GemmIdentityThreadblockSwizzleILi1EEELb0EEEEEvNT_6ParamsE --------------------------
	.section	.nv.info._ZN7cutlass6KernelINS_4gemm6kernel4GemmINS1_11threadblock12MmaPipelinedINS1_9GemmShapeILi128ELi128ELi8EEENS_9transform11threadblock22PredicatedTileIteratorINS_11MatrixShapeILi128ELi8EEEfNS_6layout8RowMajorELi1ENS8_30PitchLinearStripminedThreadMapINSD_16PitchLinearShapeILi8ELi128EEELi256ELi1EEELi1EEENS9_19RegularTileIteratorISC_fNSD_11ColumnMajorELi1ENS8_33TransposePitchLinearThreadMapSimtISI_EELi4EEENSA_INSB_ILi8ELi128EEEfSE_Li0ENSF_INSG_ILi128ELi8EEELi256ELi1EEELi1EEENSK_ISP_fSE_Li0ESR_Li4EEEfSE_NS4_9MmaPolicyINS1_4warp7MmaSimtINS6_ILi32ELi64ELi8EEEfSL_fSE_fSE_NSV_13MmaSimtPolicyINSB_ILi4ELi8EEENSD_19RowMajorInterleavedILi2EEENS6_ILi4ELi4ELi1EEEEELi1ELNS_16ComplexTransformE0ELS14_0EbEENSB_ILi4ELi0EEENSB_ILi0ELi0EEELi1EEENS_21NumericArrayConverterIffLi4ELNS_15FloatRoundStyleE2EEES1B_bEENS_8epilogue11threadblock8EpilogueIS7_S15_Li1ENS1E_22PredicatedTileIteratorINS1E_26OutputTileOptimalThreadMapINS1E_15OutputTileShapeILi128ELi1ELi4ELi4ELi1EEENS1I_ILi1ELi4ELi2ELi1ELi8EEELi256ELi1ELi32EEEfEENS1D_4warp20FragmentIteratorSimtISX_NS1_6thread3MmaINS6_ILi8ELi8ELi1EEEfSL_fSE_fSE_NS_4arch13OpMultiplyAddEbEESE_S13_EENS1N_16TileIteratorSimtISX_S1U_fSE_S13_EENS1E_18SharedLoadIteratorINS1L_18CompactedThreadMapEfLi4EEENS1D_6thread17LinearCombinationIfLi1EffLNS21_9ScaleType4KindE0ELS1A_2EEENSB_ILi0ELi17EEELi1EEENS4_30GemmIdentityThreadblockSwizzleILi1EEELb0EEEEEvNT_6ParamsE,"",@"SHT_CUDA_INFO"
	.align	4


	//----- nvinfo : EIATTR_PARAM_CBANK
	.align		4
        /*0000*/ 	.byte	0x04, 0x0a
        /*0002*/ 	.short	(.L_17 - .L_16)
	.align		4
.L_16:
        /*0004*/ 	.word	index@(.nv.constant0._ZN7cutlass6KernelINS_4gemm6kernel4GemmINS1_11threadblock12MmaPipelinedINS1_9GemmShapeILi128ELi128ELi8EEENS_9transform11threadblock22PredicatedTileIteratorINS_11MatrixShapeILi128ELi8EEEfNS_6layout8RowMajorELi1ENS8_30PitchLinearStripminedThreadMapINSD_16PitchLinearShapeILi8ELi128EEELi256ELi1EEELi1EEENS9_19RegularTileIteratorISC_fNSD_11ColumnMajorELi1ENS8_33TransposePitchLinearThreadMapSimtISI_EELi4EEENSA_INSB_ILi8ELi128EEEfSE_Li0ENSF_INSG_ILi128ELi8EEELi256ELi1EEELi1EEENSK_ISP_fSE_Li0ESR_Li4EEEfSE_NS4_9MmaPolicyINS1_4warp7MmaSimtINS6_ILi32ELi64ELi8EEEfSL_fSE_fSE_NSV_13MmaSimtPolicyINSB_ILi4ELi8EEENSD_19RowMajorInterleavedILi2EEENS6_ILi4ELi4ELi1EEEEELi1ELNS_16ComplexTransformE0ELS14_0EbEENSB_ILi4ELi0EEENSB_ILi0ELi0EEELi1EEENS_21NumericArrayConverterIffLi4ELNS_15FloatRoundStyleE2EEES1B_bEENS_8epilogue11threadblock8EpilogueIS7_S15_Li1ENS1E_22PredicatedTileIteratorINS1E_26OutputTileOptimalThreadMapINS1E_15OutputTileShapeILi128ELi1ELi4ELi4ELi1EEENS1I_ILi1ELi4ELi2ELi1ELi8EEELi256ELi1ELi32EEEfEENS1D_4warp20FragmentIteratorSimtISX_NS1_6thread3MmaINS6_ILi8ELi8ELi1EEEfSL_fSE_fSE_NS_4arch13OpMultiplyAddEbEESE_S13_EENS1N_16TileIteratorSimtISX_S1U_fSE_S13_EENS1E_18SharedLoadIteratorINS1L_18CompactedThreadMapEfLi4EEENS1D_6thread17LinearCombinationIfLi1EffLNS21_9ScaleType4KindE0ELS1A_2EEENSB_ILi0ELi17EEELi1EEENS4_30GemmIdentityThreadblockSwizzleILi1EEELb0EEEEEvNT_6ParamsE)
        /*0008*/ 	.short	0x0160
        /*000a*/ 	.short	0x0140


	//----- nvinfo : EIATTR_CBANK_PARAM_SIZE
	.align		4
.L_17:
        /*000c*/ 	.byte	0x03, 0x19
        /*000e*/ 	.short	0x0140


	//----- nvinfo : EIATTR_KPARAM_INFO
	.align		4
        /*0010*/ 	.byte	0x04, 0x17
        /*0012*/ 	.short	(.L_19 - .L_18)
.L_18:
        /*0014*/ 	.word	0x00000000
        /*0018*/ 	.short	0x0000
        /*001a*/ 	.short	0x0000
        /*001c*/ 	.byte	0x00, 0xf0, 0x01, 0x05


	//----- nvinfo : EIATTR_MAXREG_COUNT
	.align		4
.L_19:
        /*0020*/ 	.byte	0x03, 0x1b
        /*0022*/ 	.short	0x00ff


	//----- nvinfo : EIATTR_COOP_GROUP_INSTR_OFFSETS
	.align		4
        /*0024*/ 	.byte	0x04, 0x28
        /*0026*/ 	.short	(.L_21 - .L_20)


	//   ....[0]....
.L_20:
        /*0028*/ 	.word	0x00000630


	//----- nvinfo : EIATTR_EXIT_INSTR_OFFSETS
	.align		4
.L_21:
        /*002c*/ 	.byte	0x04, 0x1c
        /*002e*/ 	.short	(.L_23 - .L_22)


	//   ....[0]....
.L_22:
        /*0030*/ 	.word	0x00000050


	//   ....[1]....
        /*0034*/ 	.word	0x00006e20


	//   ....[2]....
        /*0038*/ 	.word	0x00006e60


	//   ....[3]....
        /*003c*/ 	.word	0x000089f0


	//   ....[4]....
        /*0040*/ 	.word	0x00008a30


	//----- nvinfo : EIATTR_CTAIDZ_USED
	.align		4
.L_23:
        /*0044*/ 	.byte	0x01, 0x04
	.zero		2


//--------------------- .nv.info._Z20ReferenceGemm_kerneliiifPKfiS0_ifPfi --------------------------
	.section	.nv.info._Z20ReferenceGemm_kerneliiifPKfiS0_ifPfi,"",@"SHT_CUDA_INFO"
	.align	4


	//----- nvinfo : EIATTR_PARAM_CBANK
	.align		4
        /*0000*/ 	.byte	0x04, 0x0a
        /*0002*/ 	.short	(.L_25 - .L_24)
	.align		4
.L_24:
        /*0004*/ 	.word	index@(.nv.constant0._Z20ReferenceGemm_kerneliiifPKfiS0_ifPfi)
        /*0008*/ 	.short	0x0160
        /*000a*/ 	.short	0x003c


	//----- nvinfo : EIATTR_CBANK_PARAM_SIZE
	.align		4
.L_25:
        /*000c*/ 	.byte	0x03, 0x19
        /*000e*/ 	.short	0x003c


	//----- nvinfo : EIATTR_KPARAM_INFO
	.align		4
        /*0010*/ 	.byte	0x04, 0x17
        /*0012*/ 	.short	(.L_27 - .L_26)
.L_26:
        /*0014*/ 	.word	0x00000000
        /*0018*/ 	.short	0x000a
        /*001a*/ 	.short	0x0038
        /*001c*/ 	.byte	0x00, 0xf0, 0x11, 0x00


	//----- nvinfo : EIATTR_KPARAM_INFO
	.align		4
.L_27:
        /*0020*/ 	.byte	0x04, 0x17
        /*0022*/ 	.short	(.L_29 - .L_28)
.L_28:
        /*0024*/ 	.word	0x00000000
        /*0028*/ 	.short	0x0009
        /*002a*/ 	.short	0x0030
        /*002c*/ 	.byte	0x00, 0xf0, 0x21, 0x00


	//----- nvinfo : EIATTR_KPARAM_INFO
	.align		4
.L_29:
        /*0030*/ 	.byte	0x04, 0x17
        /*0032*/ 	.short	(.L_31 - .L_30)
.L_30:
        /*0034*/ 	.word	0x00000000
        /*0038*/ 	.short	0x0008
        /*003a*/ 	.short	0x002c
        /*003c*/ 	.byte	0x00, 0xf0, 0x11, 0x00


	//----- nvinfo : EIATTR_KPARAM_INFO
	.align		4
.L_31:
        /*0040*/ 	.byte	0x04, 0x17
        /*0042*/ 	.short	(.L_33 - .L_32)
.L_32:
        /*0044*/ 	.word	0x00000000
        /*0048*/ 	.short	0x0007
        /*004a*/ 	.short	0x0028
        /*004c*/ 	.byte	0x00, 0xf0, 0x11, 0x00


	//----- nvinfo : EIATTR_KPARAM_INFO
	.align		4
.L_33:
        /*0050*/ 	.byte	0x04, 0x17
        /*0052*/ 	.short	(.L_35 - .L_34)
.L_34:
        /*0054*/ 	.word	0x00000000
        /*0058*/ 	.short	0x0006
        /*005a*/ 	.short	0x0020
        /*005c*/ 	.byte	0x00, 0xf0, 0x21, 0x00


	//----- nvinfo : EIATTR_KPARAM_INFO
	.align		4
.L_35:
        /*0060*/ 	.byte	0x04, 0x17
        /*0062*/ 	.short	(.L_37 - .L_36)
.L_36:
        /*0064*/ 	.word	0x00000000
        /*0068*/ 	.short	0x0005
        /*006a*/ 	.short	0x0018
        /*006c*/ 	.byte	0x00, 0xf0, 0x11, 0x00


	//----- nvinfo : EIATTR_KPARAM_INFO
	.align		4
.L_37:
        /*0070*/ 	.byte	0x04, 0x17
        /*0072*/ 	.short	(.L_39 - .L_38)
.L_38:
        /*0074*/ 	.word	0x00000000
        /*0078*/ 	.short	0x0004
        /*007a*/ 	.short	0x0010
        /*007c*/ 	.byte	0x00, 0xf0, 0x21, 0x00


	//----- nvinfo : EIATTR_KPARAM_INFO
	.align		4
.L_39:
        /*0080*/ 	.byte	0x04, 0x17
        /*0082*/ 	.short	(.L_41 - .L_40)
.L_40:
        /*0084*/ 	.word	0x00000000
        /*0088*/ 	.short	0x0003
        /*008a*/ 	.short	0x000c
        /*008c*/ 	.byte	0x00, 0xf0, 0x11, 0x00


	//----- nvinfo : EIATTR_KPARAM_INFO
	.align		4
.L_41:
        /*0090*/ 	.byte	0x04, 0x17
        /*0092*/ 	.short	(.L_43 - .L_42)
.L_42:
        /*0094*/ 	.word	0x00000000
        /*0098*/ 	.short	0x0002
        /*009a*/ 	.short	0x0008
        /*009c*/ 	.byte	0x00, 0xf0, 0x11, 0x00


	//----- nvinfo : EIATTR_KPARAM_INFO
	.align		4
.L_43:
        /*00a0*/ 	.byte	0x04, 0x17
        /*00a2*/ 	.short	(.L_45 - .L_44)
.L_44:
        /*00a4*/ 	.word	0x00000000
        /*00a8*/ 	.short	0x0001
        /*00aa*/ 	.short	0x0004
        /*00ac*/ 	.byte	0x00, 0xf0, 0x11, 0x00


	//----- nvinfo : EIATTR_KPARAM_INFO
	.align		4
.L_45:
        /*00b0*/ 	.byte	0x04, 0x17
        /*00b2*/ 	.short	(.L_47 - .L_46)
.L_46:
        /*00b4*/ 	.word	0x00000000
        /*00b8*/ 	.short	0x0000
        /*00ba*/ 	.short	0x0000
        /*00bc*/ 	.byte	0x00, 0xf0, 0x11, 0x00


	//----- nvinfo : EIATTR_MAXREG_COUNT
	.align		4
.L_47:
        /*00c0*/ 	.byte	0x03, 0x1b
        /*00c2*/ 	.short	0x00ff


	//----- nvinfo : EIATTR_EXIT_INSTR_OFFSETS
	.align		4
        /*00c4*/ 	.byte	0x04, 0x1c
        /*00c6*/ 	.short	(.L_49 - .L_48)


	//   ....[0]....
.L_48:
        /*00c8*/ 	.word	0x00000090


	//   ....[1]....
        /*00cc*/ 	.word	0x00000db0
.L_49:


//--------------------- .nv.constant0._ZN7cutlass6KernelINS_4gemm6kernel4GemmINS1_11threadblock12MmaPipelinedINS1_9GemmShapeILi128ELi128ELi8EEENS_9transform11threadblock22PredicatedTileIteratorINS_11MatrixShapeILi128ELi8EEEfNS_6layout8RowMajorELi1ENS8_30PitchLinearStripminedThreadMapINSD_16PitchLinearShapeILi8ELi128EEELi256ELi1EEELi1EEENS9_19RegularTileIteratorISC_fNSD_11ColumnMajorELi1ENS8_33TransposePitchLinearThreadMapSimtISI_EELi4EEENSA_INSB_ILi8ELi128EEEfSE_Li0ENSF_INSG_ILi128ELi8EEELi256ELi1EEELi1EEENSK_ISP_fSE_Li0ESR_Li4EEEfSE_NS4_9MmaPolicyINS1_4warp7MmaSimtINS6_ILi32ELi64ELi8EEEfSL_fSE_fSE_NSV_13MmaSimtPolicyINSB_ILi4ELi8EEENSD_19RowMajorInterleavedILi2EEENS6_ILi4ELi4ELi1EEEEELi1ELNS_16ComplexTransformE0ELS14_0EbEENSB_ILi4ELi0EEENSB_ILi0ELi0EEELi1EEENS_21NumericArrayConverterIffLi4ELNS_15FloatRoundStyleE2EEES1B_bEENS_8epilogue11threadblock8EpilogueIS7_S15_Li1ENS1E_22PredicatedTileIteratorINS1E_26OutputTileOptimalThreadMapINS1E_15OutputTileShapeILi128ELi1ELi4ELi4ELi1EEENS1I_ILi1ELi4ELi2ELi1ELi8EEELi256ELi1ELi32EEEfEENS1D_4warp20FragmentIteratorSimtISX_NS1_6thread3MmaINS6_ILi8ELi8ELi1EEEfSL_fSE_fSE_NS_4arch13OpMultiplyAddEbEESE_S13_EENS1N_16TileIteratorSimtISX_S1U_fSE_S13_EENS1E_18SharedLoadIteratorINS1L_18CompactedThreadMapEfLi4EEENS1D_6thread17LinearCombinationIfLi1EffLNS21_9ScaleType4KindE0ELS1A_2EEENSB_ILi0ELi17EEELi1EEENS4_30GemmIdentityThreadblockSwizzleILi1EEELb0EEEEEvNT_6ParamsE --------------------------
	.section	.nv.constant0._ZN7cutlass6KernelINS_4gemm6kernel4GemmINS1_11threadblock12MmaPipelinedINS1_9GemmShapeILi128ELi128ELi8EEENS_9transform11threadblock22PredicatedTileIteratorINS_11MatrixShapeILi128ELi8EEEfNS_6layout8RowMajorELi1ENS8_30PitchLinearStripminedThreadMapINSD_16PitchLinearShapeILi8ELi128EEELi256ELi1EEELi1EEENS9_19RegularTileIteratorISC_fNSD_11ColumnMajorELi1ENS8_33TransposePitchLinearThreadMapSimtISI_EELi4EEENSA_INSB_ILi8ELi128EEEfSE_Li0ENSF_INSG_ILi128ELi8EEELi256ELi1EEELi1EEENSK_ISP_fSE_Li0ESR_Li4EEEfSE_NS4_9MmaPolicyINS1_4warp7MmaSimtINS6_ILi32ELi64ELi8EEEfSL_fSE_fSE_NSV_13MmaSimtPolicyINSB_ILi4ELi8EEENSD_19RowMajorInterleavedILi2EEENS6_ILi4ELi4ELi1EEEEELi1ELNS_16ComplexTransformE0ELS14_0EbEENSB_ILi4ELi0EEENSB_ILi0ELi0EEELi1EEENS_21NumericArrayConverterIffLi4ELNS_15FloatRoundStyleE2EEES1B_bEENS_8epilogue11threadblock8EpilogueIS7_S15_Li1ENS1E_22PredicatedTileIteratorINS1E_26OutputTileOptimalThreadMapINS1E_15OutputTileShapeILi128ELi1ELi4ELi4ELi1EEENS1I_ILi1ELi4ELi2ELi1ELi8EEELi256ELi1ELi32EEEfEENS1D_4warp20FragmentIteratorSimtISX_NS1_6thread3MmaINS6_ILi8ELi8ELi1EEEfSL_fSE_fSE_NS_4arch13OpMultiplyAddEbEESE_S13_EENS1N_16TileIteratorSimtISX_S1U_fSE_S13_EENS1E_18SharedLoadIteratorINS1L_18CompactedThreadMapEfLi4EEENS1D_6thread17LinearCombinationIfLi1EffLNS21_9ScaleType4KindE0ELS1A_2EEENSB_ILi0ELi17EEELi1EEENS4_30GemmIdentityThreadblockSwizzleILi1EEELb0EEEEEvNT_6ParamsE,"a",@progbits
	.align	4
.nv.constant0._ZN7cutlass6KernelINS_4gemm6kernel4GemmINS1_11threadblock12MmaPipelinedINS1_9GemmShapeILi128ELi128ELi8EEENS_9transform11threadblock22PredicatedTileIteratorINS_11MatrixShapeILi128ELi8EEEfNS_6layout8RowMajorELi1ENS8_30PitchLinearStripminedThreadMapINSD_16PitchLinearShapeILi8ELi128EEELi256ELi1EEELi1EEENS9_19RegularTileIteratorISC_fNSD_11ColumnMajorELi1ENS8_33TransposePitchLinearThreadMapSimtISI_EELi4EEENSA_INSB_ILi8ELi128EEEfSE_Li0ENSF_INSG_ILi128ELi8EEELi256ELi1EEELi1EEENSK_ISP_fSE_Li0ESR_Li4EEEfSE_NS4_9MmaPolicyINS1_4warp7MmaSimtINS6_ILi32ELi64ELi8EEEfSL_fSE_fSE_NSV_13MmaSimtPolicyINSB_ILi4ELi8EEENSD_19RowMajorInterleavedILi2EEENS6_ILi4ELi4ELi1EEEEELi1ELNS_16ComplexTransformE0ELS14_0EbEENSB_ILi4ELi0EEENSB_ILi0ELi0EEELi1EEENS_21NumericArrayConverterIffLi4ELNS_15FloatRoundStyleE2EEES1B_bEENS_8epilogue11threadblock8EpilogueIS7_S15_Li1ENS1E_22PredicatedTileIteratorINS1E_26OutputTileOptimalThreadMapINS1E_15OutputTileShapeILi128ELi1ELi4ELi4ELi1EEENS1I_ILi1ELi4ELi2ELi1ELi8EEELi256ELi1ELi32EEEfEENS1D_4warp20FragmentIteratorSimtISX_NS1_6thread3MmaINS6_ILi8ELi8ELi1EEEfSL_fSE_fSE_NS_4arch13OpMultiplyAddEbEESE_S13_EENS1N_16TileIteratorSimtISX_S1U_fSE_S13_EENS1E_18SharedLoadIteratorINS1L_18CompactedThreadMapEfLi4EEENS1D_6thread17LinearCombinationIfLi1EffLNS21_9ScaleType4KindE0ELS1A_2EEENSB_ILi0ELi17EEELi1EEENS4_30GemmIdentityThreadblockSwizzleILi1EEELb0EEEEEvNT_6ParamsE:
	.zero		672


//--------------------- .nv.constant0._Z20ReferenceGemm_kerneliiifPKfiS0_ifPfi --------------------------
	.section	.nv.constant0._Z20ReferenceGemm_kerneliiifPKfiS0_ifPfi,"a",@progbits
	.align	4
.nv.constant0._Z20ReferenceGemm_kerneliiifPKfiS0_ifPfi:
	.zero		412


//--------------------- .text._ZN7cutlass6KernelINS_4gemm6kernel4GemmINS1_11threadblock12MmaPipelinedINS1_9GemmShapeILi128ELi128ELi8EEENS_9transform11threadblock22PredicatedTileIteratorINS_11MatrixShapeILi128ELi8EEEfNS_6layout8RowMajorELi1ENS8_30PitchLinearStripminedThreadMapINSD_16PitchLinearShapeILi8ELi128EEELi256ELi1EEELi1EEENS9_19RegularTileIteratorISC_fNSD_11ColumnMajorELi1ENS8_33TransposePitchLinearThreadMapSimtISI_EELi4EEENSA_INSB_ILi8ELi128EEEfSE_Li0ENSF_INSG_ILi128ELi8EEELi256ELi1EEELi1EEENSK_ISP_fSE_Li0ESR_Li4EEEfSE_NS4_9MmaPolicyINS1_4warp7MmaSimtINS6_ILi32ELi64ELi8EEEfSL_fSE_fSE_NSV_13MmaSimtPolicyINSB_ILi4ELi8EEENSD_19RowMajorInterleavedILi2EEENS6_ILi4ELi4ELi1EEEEELi1ELNS_16ComplexTransformE0ELS14_0EbEENSB_ILi4ELi0EEENSB_ILi0ELi0EEELi1EEENS_21NumericArrayConverterIffLi4ELNS_15FloatRoundStyleE2EEES1B_bEENS_8epilogue11threadblock8EpilogueIS7_S15_Li1ENS1E_22PredicatedTileIteratorINS1E_26OutputTileOptimalThreadMapINS1E_15OutputTileShapeILi128ELi1ELi4ELi4ELi1EEENS1I_ILi1ELi4ELi2ELi1ELi8EEELi256ELi1ELi32EEEfEENS1D_4warp20FragmentIteratorSimtISX_NS1_6thread3MmaINS6_ILi8ELi8ELi1EEEfSL_fSE_fSE_NS_4arch13OpMultiplyAddEbEESE_S13_EENS1N_16TileIteratorSimtISX_S1U_fSE_S13_EENS1E_18SharedLoadIteratorINS1L_18CompactedThreadMapEfLi4EEENS1D_6thread17LinearCombinationIfLi1EffLNS21_9ScaleType4KindE0ELS1A_2EEENSB_ILi0ELi17EEELi1EEENS4_30GemmIdentityThreadblockSwizzleILi1EEELb0EEEEEvNT_6ParamsE --------------------------
	.section	.text._ZN7cutlass6KernelINS_4gemm6kernel4GemmINS1_11threadblock12MmaPipelinedINS1_9GemmShapeILi128ELi128ELi8EEENS_9transform11threadblock22PredicatedTileIteratorINS_11MatrixShapeILi128ELi8EEEfNS_6layout8RowMajorELi1ENS8_30PitchLinearStripminedThreadMapINSD_16PitchLinearShapeILi8ELi128EEELi256ELi1EEELi1EEENS9_19RegularTileIteratorISC_fNSD_11ColumnMajorELi1ENS8_33TransposePitchLinearThreadMapSimtISI_EELi4EEENSA_INSB_ILi8ELi128EEEfSE_Li0ENSF_INSG_ILi128ELi8EEELi256ELi1EEELi1EEENSK_ISP_fSE_Li0ESR_Li4EEEfSE_NS4_9MmaPolicyINS1_4warp7MmaSimtINS6_ILi32ELi64ELi8EEEfSL_fSE_fSE_NSV_13MmaSimtPolicyINSB_ILi4ELi8EEENSD_19RowMajorInterleavedILi2EEENS6_ILi4ELi4ELi1EEEEELi1ELNS_16ComplexTransformE0ELS14_0EbEENSB_ILi4ELi0EEENSB_ILi0ELi0EEELi1EEENS_21NumericArrayConverterIffLi4ELNS_15FloatRoundStyleE2EEES1B_bEENS_8epilogue11threadblock8EpilogueIS7_S15_Li1ENS1E_22PredicatedTileIteratorINS1E_26OutputTileOptimalThreadMapINS1E_15OutputTileShapeILi128ELi1ELi4ELi4ELi1EEENS1I_ILi1ELi4ELi2ELi1ELi8EEELi256ELi1ELi32EEEfEENS1D_4warp20FragmentIteratorSimtISX_NS1_6thread3MmaINS6_ILi8ELi8ELi1EEEfSL_fSE_fSE_NS_4arch13OpMultiplyAddEbEESE_S13_EENS1N_16TileIteratorSimtISX_S1U_fSE_S13_EENS1E_18SharedLoadIteratorINS1L_18CompactedThreadMapEfLi4EEENS1D_6thread17LinearCombinationIfLi1EffLNS21_9ScaleType4KindE0ELS1A_2EEENSB_ILi0ELi17EEELi1EEENS4_30GemmIdentityThreadblockSwizzleILi1EEELb0EEEEEvNT_6ParamsE,"ax",@progbits
	.sectionflags	@"SHF_BARRIERS=1"
	.sectioninfo	@"SHI_REGISTERS=121"
	.align	128
        .global         _ZN7cutlass6KernelINS_4gemm6kernel4GemmINS1_11threadblock12MmaPipelinedINS1_9GemmShapeILi128ELi128ELi8EEENS_9transform11threadblock22PredicatedTileIteratorINS_11MatrixShapeILi128ELi8EEEfNS_6layout8RowMajorELi1ENS8_30PitchLinearStripminedThreadMapINSD_16PitchLinearShapeILi8ELi128EEELi256ELi1EEELi1EEENS9_19RegularTileIteratorISC_fNSD_11ColumnMajorELi1ENS8_33TransposePitchLinearThreadMapSimtISI_EELi4EEENSA_INSB_ILi8ELi128EEEfSE_Li0ENSF_INSG_ILi128ELi8EEELi256ELi1EEELi1EEENSK_ISP_fSE_Li0ESR_Li4EEEfSE_NS4_9MmaPolicyINS1_4warp7MmaSimtINS6_ILi32ELi64ELi8EEEfSL_fSE_fSE_NSV_13MmaSimtPolicyINSB_ILi4ELi8EEENSD_19RowMajorInterleavedILi2EEENS6_ILi4ELi4ELi1EEEEELi1ELNS_16ComplexTransformE0ELS14_0EbEENSB_ILi4ELi0EEENSB_ILi0ELi0EEELi1EEENS_21NumericArrayConverterIffLi4ELNS_15FloatRoundStyleE2EEES1B_bEENS_8epilogue11threadblock8EpilogueIS7_S15_Li1ENS1E_22PredicatedTileIteratorINS1E_26OutputTileOptimalThreadMapINS1E_15OutputTileShapeILi128ELi1ELi4ELi4ELi1EEENS1I_ILi1ELi4ELi2ELi1ELi8EEELi256ELi1ELi32EEEfEENS1D_4warp20FragmentIteratorSimtISX_NS1_6thread3MmaINS6_ILi8ELi8ELi1EEEfSL_fSE_fSE_NS_4arch13OpMultiplyAddEbEESE_S13_EENS1N_16TileIteratorSimtISX_S1U_fSE_S13_EENS1E_18SharedLoadIteratorINS1L_18CompactedThreadMapEfLi4EEENS1D_6thread17LinearCombinationIfLi1EffLNS21_9ScaleType4KindE0ELS1A_2EEENSB_ILi0ELi17EEELi1EEENS4_30GemmIdentityThreadblockSwizzleILi1EEELb0EEEEEvNT_6ParamsE
        .type           _ZN7cutlass6KernelINS_4gemm6kernel4GemmINS1_11threadblock12MmaPipelinedINS1_9GemmShapeILi128ELi128ELi8EEENS_9transform11threadblock22PredicatedTileIteratorINS_11MatrixShapeILi128ELi8EEEfNS_6layout8RowMajorELi1ENS8_30PitchLinearStripminedThreadMapINSD_16PitchLinearShapeILi8ELi128EEELi256ELi1EEELi1EEENS9_19RegularTileIteratorISC_fNSD_11ColumnMajorELi1ENS8_33TransposePitchLinearThreadMapSimtISI_EELi4EEENSA_INSB_ILi8ELi128EEEfSE_Li0ENSF_INSG_ILi128ELi8EEELi256ELi1EEELi1EEENSK_ISP_fSE_Li0ESR_Li4EEEfSE_NS4_9MmaPolicyINS1_4warp7MmaSimtINS6_ILi32ELi64ELi8EEEfSL_fSE_fSE_NSV_13MmaSimtPolicyINSB_ILi4ELi8EEENSD_19RowMajorInterleavedILi2EEENS6_ILi4ELi4ELi1EEEEELi1ELNS_16ComplexTransformE0ELS14_0EbEENSB_ILi4ELi0EEENSB_ILi0ELi0EEELi1EEENS_21NumericArrayConverterIffLi4ELNS_15FloatRoundStyleE2EEES1B_bEENS_8epilogue11threadblock8EpilogueIS7_S15_Li1ENS1E_22PredicatedTileIteratorINS1E_26OutputTileOptimalThreadMapINS1E_15OutputTileShapeILi128ELi1ELi4ELi4ELi1EEENS1I_ILi1ELi4ELi2ELi1ELi8EEELi256ELi1ELi32EEEfEENS1D_4warp20FragmentIteratorSimtISX_NS1_6thread3MmaINS6_ILi8ELi8ELi1EEEfSL_fSE_fSE_NS_4arch13OpMultiplyAddEbEESE_S13_EENS1N_16TileIteratorSimtISX_S1U_fSE_S13_EENS1E_18SharedLoadIteratorINS1L_18CompactedThreadMapEfLi4EEENS1D_6thread17LinearCombinationIfLi1EffLNS21_9ScaleType4KindE0ELS1A_2EEENSB_ILi0ELi17EEELi1EEENS4_30GemmIdentityThreadblockSwizzleILi1EEELb0EEEEEvNT_6ParamsE,@function
        .size           _ZN7cutlass6KernelINS_4gemm6kernel4GemmINS1_11threadblock12MmaPipelinedINS1_9GemmShapeILi128ELi128ELi8EEENS_9transform11threadblock22PredicatedTileIteratorINS_11MatrixShapeILi128ELi8EEEfNS_6layout8RowMajorELi1ENS8_30PitchLinearStripminedThreadMapINSD_16PitchLinearShapeILi8ELi128EEELi256ELi1EEELi1EEENS9_19RegularTileIteratorISC_fNSD_11ColumnMajorELi1ENS8_33TransposePitchLinearThreadMapSimtISI_EELi4EEENSA_INSB_ILi8ELi128EEEfSE_Li0ENSF_INSG_ILi128ELi8EEELi256ELi1EEELi1EEENSK_ISP_fSE_Li0ESR_Li4EEEfSE_NS4_9MmaPolicyINS1_4warp7MmaSimtINS6_ILi32ELi64ELi8EEEfSL_fSE_fSE_NSV_13MmaSimtPolicyINSB_ILi4ELi8EEENSD_19RowMajorInterleavedILi2EEENS6_ILi4ELi4ELi1EEEEELi1ELNS_16ComplexTransformE0ELS14_0EbEENSB_ILi4ELi0EEENSB_ILi0ELi0EEELi1EEENS_21NumericArrayConverterIffLi4ELNS_15FloatRoundStyleE2EEES1B_bEENS_8epilogue11threadblock8EpilogueIS7_S15_Li1ENS1E_22PredicatedTileIteratorINS1E_26OutputTileOptimalThreadMapINS1E_15OutputTileShapeILi128ELi1ELi4ELi4ELi1EEENS1I_ILi1ELi4ELi2ELi1ELi8EEELi256ELi1ELi32EEEfEENS1D_4warp20FragmentIteratorSimtISX_NS1_6thread3MmaINS6_ILi8ELi8ELi1EEEfSL_fSE_fSE_NS_4arch13OpMultiplyAddEbEESE_S13_EENS1N_16TileIteratorSimtISX_S1U_fSE_S13_EENS1E_18SharedLoadIteratorINS1L_18CompactedThreadMapEfLi4EEENS1D_6thread17LinearCombinationIfLi1EffLNS21_9ScaleType4KindE0ELS1A_2EEENSB_ILi0ELi17EEELi1EEENS4_30GemmIdentityThreadblockSwizzleILi1EEELb0EEEEEvNT_6ParamsE,(.L_x_11 - _ZN7cutlass6KernelINS_4gemm6kernel4GemmINS1_11threadblock12MmaPipelinedINS1_9GemmShapeILi128ELi128ELi8EEENS_9transform11threadblock22PredicatedTileIteratorINS_11MatrixShapeILi128ELi8EEEfNS_6layout8RowMajorELi1ENS8_30PitchLinearStripminedThreadMapINSD_16PitchLinearShapeILi8ELi128EEELi256ELi1EEELi1EEENS9_19RegularTileIteratorISC_fNSD_11ColumnMajorELi1ENS8_33TransposePitchLinearThreadMapSimtISI_EELi4EEENSA_INSB_ILi8ELi128EEEfSE_Li0ENSF_INSG_ILi128ELi8EEELi256ELi1EEELi1EEENSK_ISP_fSE_Li0ESR_Li4EEEfSE_NS4_9MmaPolicyINS1_4warp7MmaSimtINS6_ILi32ELi64ELi8EEEfSL_fSE_fSE_NSV_13MmaSimtPolicyINSB_ILi4ELi8EEENSD_19RowMajorInterleavedILi2EEENS6_ILi4ELi4ELi1EEEEELi1ELNS_16ComplexTransformE0ELS14_0EbEENSB_ILi4ELi0EEENSB_ILi0ELi0EEELi1EEENS_21NumericArrayConverterIffLi4ELNS_15FloatRoundStyleE2EEES1B_bEENS_8epilogue11threadblock8EpilogueIS7_S15_Li1ENS1E_22PredicatedTileIteratorINS1E_26OutputTileOptimalThreadMapINS1E_15OutputTileShapeILi128ELi1ELi4ELi4ELi1EEENS1I_ILi1ELi4ELi2ELi1ELi8EEELi256ELi1ELi32EEEfEENS1D_4warp20FragmentIteratorSimtISX_NS1_6thread3MmaINS6_ILi8ELi8ELi1EEEfSL_fSE_fSE_NS_4arch13OpMultiplyAddEbEESE_S13_EENS1N_16TileIteratorSimtISX_S1U_fSE_S13_EENS1E_18SharedLoadIteratorINS1L_18CompactedThreadMapEfLi4EEENS1D_6thread17LinearCombinationIfLi1EffLNS21_9ScaleType4KindE0ELS1A_2EEENSB_ILi0ELi17EEELi1EEENS4_30GemmIdentityThreadblockSwizzleILi1EEELb0EEEEEvNT_6ParamsE)
        .other          _ZN7cutlass6KernelINS_4gemm6kernel4GemmINS1_11threadblock12MmaPipelinedINS1_9GemmShapeILi128ELi128ELi8EEENS_9transform11threadblock22PredicatedTileIteratorINS_11MatrixShapeILi128ELi8EEEfNS_6layout8RowMajorELi1ENS8_30PitchLinearStripminedThreadMapINSD_16PitchLinearShapeILi8ELi128EEELi256ELi1EEELi1EEENS9_19RegularTileIteratorISC_fNSD_11ColumnMajorELi1ENS8_33TransposePitchLinearThreadMapSimtISI_EELi4EEENSA_INSB_ILi8ELi128EEEfSE_Li0ENSF_INSG_ILi128ELi8EEELi256ELi1EEELi1EEENSK_ISP_fSE_Li0ESR_Li4EEEfSE_NS4_9MmaPolicyINS1_4warp7MmaSimtINS6_ILi32ELi64ELi8EEEfSL_fSE_fSE_NSV_13MmaSimtPolicyINSB_ILi4ELi8EEENSD_19RowMajorInterleavedILi2EEENS6_ILi4ELi4ELi1EEEEELi1ELNS_16ComplexTransformE0ELS14_0EbEENSB_ILi4ELi0EEENSB_ILi0ELi0EEELi1EEENS_21NumericArrayConverterIffLi4ELNS_15FloatRoundStyleE2EEES1B_bEENS_8epilogue11threadblock8EpilogueIS7_S15_Li1ENS1E_22PredicatedTileIteratorINS1E_26OutputTileOptimalThreadMapINS1E_15OutputTileShapeILi128ELi1ELi4ELi4ELi1EEENS1I_ILi1ELi4ELi2ELi1ELi8EEELi256ELi1ELi32EEEfEENS1D_4warp20FragmentIteratorSimtISX_NS1_6thread3MmaINS6_ILi8ELi8ELi1EEEfSL_fSE_fSE_NS_4arch13OpMultiplyAddEbEESE_S13_EENS1N_16TileIteratorSimtISX_S1U_fSE_S13_EENS1E_18SharedLoadIteratorINS1L_18CompactedThreadMapEfLi4EEENS1D_6thread17LinearCombinationIfLi1EffLNS21_9ScaleType4KindE0ELS1A_2EEENSB_ILi0ELi17EEELi1EEENS4_30GemmIdentityThreadblockSwizzleILi1EEELb0EEEEEvNT_6ParamsE,@"STO_CUDA_ENTRY STV_DEFAULT"
_ZN7cutlass6KernelINS_4gemm6kernel4GemmINS1_11threadblock12MmaPipelinedINS1_9GemmShapeILi128ELi128ELi8EEENS_9transform11threadblock22PredicatedTileIteratorINS_11MatrixShapeILi128ELi8EEEfNS_6layout8RowMajorELi1ENS8_30PitchLinearStripminedThreadMapINSD_16PitchLinearShapeILi8ELi128EEELi256ELi1EEELi1EEENS9_19RegularTileIteratorISC_fNSD_11ColumnMajorELi1ENS8_33TransposePitchLinearThreadMapSimtISI_EELi4EEENSA_INSB_ILi8ELi128EEEfSE_Li0ENSF_INSG_ILi128ELi8EEELi256ELi1EEELi1EEENSK_ISP_fSE_Li0ESR_Li4EEEfSE_NS4_9MmaPolicyINS1_4warp7MmaSimtINS6_ILi32ELi64ELi8EEEfSL_fSE_fSE_NSV_13MmaSimtPolicyINSB_ILi4ELi8EEENSD_19RowMajorInterleavedILi2EEENS6_ILi4ELi4ELi1EEEEELi1ELNS_16ComplexTransformE0ELS14_0EbEENSB_ILi4ELi0EEENSB_ILi0ELi0EEELi1EEENS_21NumericArrayConverterIffLi4ELNS_15FloatRoundStyleE2EEES1B_bEENS_8epilogue11threadblock8EpilogueIS7_S15_Li1ENS1E_22PredicatedTileIteratorINS1E_26OutputTileOptimalThreadMapINS1E_15OutputTileShapeILi128ELi1ELi4ELi4ELi1EEENS1I_ILi1ELi4ELi2ELi1ELi8EEELi256ELi1ELi32EEEfEENS1D_4warp20FragmentIteratorSimtISX_NS1_6thread3MmaINS6_ILi8ELi8ELi1EEEfSL_fSE_fSE_NS_4arch13OpMultiplyAddEbEESE_S13_EENS1N_16TileIteratorSimtISX_S1U_fSE_S13_EENS1E_18SharedLoadIteratorINS1L_18CompactedThreadMapEfLi4EEENS1D_6thread17LinearCombinationIfLi1EffLNS21_9ScaleType4KindE0ELS1A_2EEENSB_ILi0ELi17EEELi1EEENS4_30GemmIdentityThreadblockSwizzleILi1EEELb0EEEEEvNT_6ParamsE:
.text._ZN7cutlass6KernelINS_4gemm6kernel4GemmINS1_11threadblock12MmaPipelinedINS1_9GemmShapeILi128ELi128ELi8EEENS_9transform11threadblock22PredicatedTileIteratorINS_11MatrixShapeILi128ELi8EEEfNS_6layout8RowMajorELi1ENS8_30PitchLinearStripminedThreadMapINSD_16PitchLinearShapeILi8ELi128EEELi256ELi1EEELi1EEENS9_19RegularTileIteratorISC_fNSD_11ColumnMajorELi1ENS8_33TransposePitchLinearThreadMapSimtISI_EELi4EEENSA_INSB_ILi8ELi128EEEfSE_Li0ENSF_INSG_ILi128ELi8EEELi256ELi1EEELi1EEENSK_ISP_fSE_Li0ESR_Li4EEEfSE_NS4_9MmaPolicyINS1_4warp7MmaSimtINS6_ILi32ELi64ELi8EEEfSL_fSE_fSE_NSV_13MmaSimtPolicyINSB_ILi4ELi8EEENSD_19RowMajorInterleavedILi2EEENS6_ILi4ELi4ELi1EEEEELi1ELNS_16ComplexTransformE0ELS14_0EbEENSB_ILi4ELi0EEENSB_ILi0ELi0EEELi1EEENS_21NumericArrayConverterIffLi4ELNS_15FloatRoundStyleE2EEES1B_bEENS_8epilogue11threadblock8EpilogueIS7_S15_Li1ENS1E_22PredicatedTileIteratorINS1E_26OutputTileOptimalThreadMapINS1E_15OutputTileShapeILi128ELi1ELi4ELi4ELi1EEENS1I_ILi1ELi4ELi2ELi1ELi8EEELi256ELi1ELi32EEEfEENS1D_4warp20FragmentIteratorSimtISX_NS1_6thread3MmaINS6_ILi8ELi8ELi1EEEfSL_fSE_fSE_NS_4arch13OpMultiplyAddEbEESE_S13_EENS1N_16TileIteratorSimtISX_S1U_fSE_S13_EENS1E_18SharedLoadIteratorINS1L_18CompactedThreadMapEfLi4EEENS1D_6thread17LinearCombinationIfLi1EffLNS21_9ScaleType4KindE0ELS1A_2EEENSB_ILi0ELi17EEELi1EEENS4_30GemmIdentityThreadblockSwizzleILi1EEELb0EEEEEvNT_6ParamsE:
[----:B------:R-:W-:-:S08]  /*0000*/  MOV R1, c[0x0][0x28] ;  /* 0x00000a0000017a02 */ /* 0x000fd00000000f00 */
[----:B------:R-:W0:Y:S04]  /*0010*/  S2R R5, SR_CTAID.Y ;  /* 0x0000000000057919 */ /* 0x000e280000002600 */
[----:B------:R-:W1:Y:S01]  /*0020*/  S2R R19, SR_CTAID.X ;  /* 0x0000000000137919 */ /* 0x000e620000002500 */
[----:B0-----:R-:W-:-:S04]  /*0030*/  ISETP.GE.AND P0, PT, R5, c[0x0][0x170], PT ;  /* 0x00005c0005007a0c */ /* 0x001fc80003f06270 */
[----:B-1----:R-:W-:-:S12]  /*0040*/  ISETP.GE.OR P0, PT, R19, c[0x0][0x16c], P0 ;  /* 0x00005b0013007a0c */ /* 0x002fd80000706670 */
[----:B------:R-:W-:Y:S05]  /*0050*/  @P0 EXIT ;  /* 0x000000000000094d */ /* 0x000fea0003800000 */
[----:B------:R-:W0:Y:S01]  /*0060*/  S2UR UR7, SR_CTAID.Z ;  /* 0x00000000000779c3 */ /* 0x000e220000002700 */
[----:B------:R-:W-:Y:S02]  /*0070*/  ULDC UR9, c[0x0][0x29c] ;  /* 0x0000a70000097ab9 */ /* 0x000fe40000000800 */
[----:B------:R-:W-:Y:S01]  /*0080*/  ULDC UR5, c[0x0][0x168] ;  /* 0x00005a0000057ab9 */ /* 0x000fe20000000800 */
[----:B------:R-:W1:Y:S01]  /*0090*/  S2R R23, SR_TID.X ;  /* 0x0000000000177919 */ /* 0x000e620000002100 */
[----:B0-----:R-:W-:Y:S01]  /*00a0*/  UIADD3 UR4, UR7, 0x1, URZ ;  /* 0x0000000107047890 */ /* 0x001fe2000fffe03f */
[----:B------:R-:W-:Y:S01]  /*00b0*/  MOV R8, UR7 ;  /* 0x0000000700087c02 */ /* 0x000fe20008000f00 */
[----:B------:R-:W-:Y:S02]  /*00c0*/  UIADD3 UR8, -UR7, URZ, URZ ;  /* 0x0000003f07087290 */ /* 0x000fe4000fffe13f */
[----:B------:R-:W-:Y:S01]  /*00d0*/  UIMAD UR4, UR4, UR9, URZ ;  /* 0x00000009040472a4 */ /* 0x000fe2000f8e023f */
[----:B-1----:R-:W-:-:S03]  /*00e0*/  SHF.R.S32.HI R0, RZ, 0x1f, R23 ;  /* 0x0000001fff007819 */ /* 0x002fc60000011417 */
[----:B------:R-:W-:Y:S01]  /*00f0*/  UISETP.LT.AND UP0, UPT, UR4, UR5, UPT ;  /* 0x000000050400728c */ /* 0x000fe2000bf01270 */
[CC--:B------:R-:W-:Y:S02]  /*0100*/  LEA.HI R2, R0.reuse, R23.reuse, RZ, 0x7 ;  /* 0x0000001700027211 */ /* 0x0c0fe400078f38ff */
[-C--:B------:R-:W-:Y:S01]  /*0110*/  LEA.HI R0, R0, R23.reuse, RZ, 0x3 ;  /* 0x0000001700007211 */ /* 0x080fe200078f18ff */
[----:B------:R-:W-:Y:S01]  /*0120*/  USEL UR4, UR4, UR5, UP0 ;  /* 0x0000000504047287 */ /* 0x000fe20008000000 */
[----:B------:R-:W-:Y:S02]  /*0130*/  LOP3.LUT R10, R2, 0xffffff80, RZ, 0xc0, !PT ;  /* 0xffffff80020a7812 */ /* 0x000fe400078ec0ff */
[----:B------:R-:W-:Y:S01]  /*0140*/  SHF.R.S32.HI R21, RZ, 0x7, R2 ;  /* 0x00000007ff157819 */ /* 0x000fe20000011402 */
[----:B------:R-:W-:Y:S01]  /*0150*/  UIMAD UR8, UR8, UR9, UR4 ;  /* 0x00000009080872a4 */ /* 0x000fe2000f8e0204 */
[-C--:B------:R-:W-:Y:S02]  /*0160*/  IADD3 R10, -R10, R23.reuse, RZ ;  /* 0x000000170a0a7210 */ /* 0x080fe40007ffe1ff */
[----:B------:R-:W-:Y:S01]  /*0170*/  LOP3.LUT R2, R0, 0xfffffff8, RZ, 0xc0, !PT ;  /* 0xfffffff800027812 */ /* 0x000fe200078ec0ff */
[----:B------:R-:W-:Y:S01]  /*0180*/  USHF.R.S32.HI UR5, URZ, 0x1f, UR8 ;  /* 0x0000001f3f057899 */ /* 0x000fe20008011408 */
[----:B------:R-:W-:Y:S01]  /*0190*/  LEA R4, R5, R10, 0x7 ;  /* 0x0000000a05047211 */ /* 0x000fe200078e38ff */
[----:B------:R-:W-:Y:S01]  /*01a0*/  IMAD R9, R8, c[0x0][0x29c], R21 ;  /* 0x0000a70008097a24 */ /* 0x000fe200078e0215 */
[----:B------:R-:W-:Y:S01]  /*01b0*/  IADD3 R17, -R2, R23, RZ ;  /* 0x0000001702117210 */ /* 0x000fe20007ffe1ff */
[----:B------:R-:W-:Y:S01]  /*01c0*/  ULEA.HI UR5, UR5, UR8, URZ, 0x3 ;  /* 0x0000000805057291 */ /* 0x000fe2000f8f183f */
[----:B------:R-:W-:-:S02]  /*01d0*/  SHF.R.S32.HI R5, RZ, 0x1f, R4 ;  /* 0x0000001fff057819 */ /* 0x000fc40000011404 */
[----:B------:R-:W-:Y:S01]  /*01e0*/  ISETP.GE.AND P1, PT, R4, c[0x0][0x164], PT ;  /* 0x0000590004007a0c */ /* 0x000fe20003f26270 */
[----:B------:R-:W-:Y:S01]  /*01f0*/  ULOP3.LUT UR5, UR5, 0xfffffff8, URZ, 0xc0, !UPT ;  /* 0xfffffff805057892 */ /* 0x000fe2000f8ec03f */
[----:B------:R-:W-:Y:S01]  /*0200*/  IMAD R2, R8, c[0x0][0x29c], R17 ;  /* 0x0000a70008027a24 */ /* 0x000fe200078e0211 */
[----:B------:R-:W-:Y:S01]  /*0210*/  SHF.R.S32.HI R8, RZ, 0x3, R0 ;  /* 0x00000003ff087819 */ /* 0x000fe20000011400 */
[C---:B------:R-:W-:Y:S01]  /*0220*/  IMAD.WIDE R6, R9.reuse, c[0x0][0x1a8], R4 ;  /* 0x00006a0009067a25 */ /* 0x040fe200078e0204 */
[----:B------:R-:W-:Y:S01]  /*0230*/  UIADD3 UR5, UR8, -UR5, URZ ;  /* 0x8000000508057290 */ /* 0x000fe2000fffe03f */
[----:B------:R-:W-:Y:S02]  /*0240*/  IADD3 R0, R9, 0x2, RZ ;  /* 0x0000000209007810 */ /* 0x000fe40007ffe0ff */
[----:B------:R-:W-:Y:S01]  /*0250*/  SHF.R.S32.HI R3, RZ, 0x1f, R2 ;  /* 0x0000001fff037819 */ /* 0x000fe20000011402 */
[----:B------:R-:W-:Y:S01]  /*0260*/  UISETP.NE.AND UP0, UPT, UR5, URZ, UPT ;  /* 0x0000003f0500728c */ /* 0x000fe2000bf05270 */
[----:B------:R-:W-:-:S02]  /*0270*/  LEA R19, R19, R8, 0x7 ;  /* 0x0000000813137211 */ /* 0x000fc400078e38ff */
[C---:B------:R-:W-:Y:S01]  /*0280*/  SHF.L.U64.HI R25, R6.reuse, 0x5, R7 ;  /* 0x0000000506197819 */ /* 0x040fe20000010207 */
[----:B------:R-:W-:Y:S01]  /*0290*/  USEL UR6, UR5, 0x8, UP0 ;  /* 0x0000000805067887 */ /* 0x000fe20008000000 */
[----:B------:R-:W-:Y:S01]  /*02a0*/  SHF.L.U32 R24, R6, 0x5, RZ ;  /* 0x0000000506187819 */ /* 0x000fe200000006ff */
[----:B------:R-:W-:Y:S01]  /*02b0*/  IMAD.WIDE R4, R19, c[0x0][0x178], R2 ;  /* 0x00005e0013047a25 */ /* 0x000fe200078e0202 */
[----:B------:R-:W-:Y:S01]  /*02c0*/  MOV R3, RZ ;  /* 0x000000ff00037202 */ /* 0x000fe20000000f00 */
[----:B------:R-:W-:Y:S01]  /*02d0*/  UIMAD UR5, UR7, UR9, UR6 ;  /* 0x00000009070572a4 */ /* 0x000fe2000f8e0206 */
[--C-:B------:R-:W-:Y:S02]  /*02e0*/  SHF.R.S64 R24, R24, 0x3, R25.reuse ;  /* 0x0000000318187819 */ /* 0x100fe40000001019 */
[----:B------:R-:W-:Y:S01]  /*02f0*/  SHF.R.S32.HI R25, RZ, 0x3, R25 ;  /* 0x00000003ff197819 */ /* 0x000fe20000011419 */
[----:B------:R-:W-:Y:S01]  /*0300*/  UISETP.LT.AND UP0, UPT, UR4, UR5, UPT ;  /* 0x000000050400728c */ /* 0x000fe2000bf01270 */
[----:B------:R-:W-:-:S02]  /*0310*/  IADD3 R6, P0, R24, c[0x0][0x1c8], RZ ;  /* 0x0000720018067a10 */ /* 0x000fc40007f1e0ff */
[C---:B------:R-:W-:Y:S01]  /*0320*/  SHF.L.U64.HI R27, R4.reuse, 0x5, R5 ;  /* 0x00000005041b7819 */ /* 0x040fe20000010205 */
[----:B------:R-:W-:Y:S01]  /*0330*/  USEL UR4, UR4, UR5, UP0 ;  /* 0x0000000504047287 */ /* 0x000fe20008000000 */
[----:B------:R-:W-:Y:S02]  /*0340*/  IADD3.X R7, R25, c[0x0][0x1cc], RZ, P0, !PT ;  /* 0x0000730019077a10 */ /* 0x000fe400007fe4ff */
[----:B------:R-:W-:-:S03]  /*0350*/  SHF.L.U32 R26, R4, 0x5, RZ ;  /* 0x00000005041a7819 */ /* 0x000fc600000006ff */
[----:B------:R-:W-:Y:S02]  /*0360*/  ISETP.LT.AND P2, PT, R9, UR4, !P1 ;  /* 0x0000000409007c0c */ /* 0x000fe4000cf41270 */
[----:B------:R-:W-:Y:S02]  /*0370*/  ISETP.LT.AND P4, PT, R0, UR4, !P1 ;  /* 0x0000000400007c0c */ /* 0x000fe4000cf81270 */
[----:B------:R-:W-:Y:S02]  /*0380*/  ISETP.GE.AND P0, PT, R2, UR4, PT ;  /* 0x0000000402007c0c */ /* 0x000fe4000bf06270 */
[----:B------:R-:W-:Y:S01]  /*0390*/  SHF.R.S64 R26, R26, 0x3, R27 ;  /* 0x000000031a1a7819 */ /* 0x000fe2000000101b */
[----:B------:R-:W-:-:S05]  /*03a0*/  IMAD.MOV.U32 R2, RZ, RZ, RZ ;  /* 0x000000ffff027224 */ /* 0x000fca00078e00ff */
[----:B------:R0:W2:Y:S01]  /*03b0*/  @P2 LDG.E.SYS R3, [R6] ;  /* 0x0000000006032381 */ /* 0x0000a200001ee900 */
[----:B------:R-:W-:Y:S02]  /*03c0*/  IADD3 R12, P2, R6, c[0x0][0x1b0], RZ ;  /* 0x00006c00060c7a10 */ /* 0x000fe40007f5e0ff */
[----:B------:R-:W-:Y:S02]  /*03d0*/  ISETP.LT.AND P5, PT, R19, c[0x0][0x160], !P0 ;  /* 0x0000580013007a0c */ /* 0x000fe400047a1270 */
[----:B------:R-:W-:Y:S02]  /*03e0*/  IADD3.X R13, R7, c[0x0][0x1b4], RZ, P2, !PT ;  /* 0x00006d00070d7a10 */ /* 0x000fe400017fe4ff */
[----:B------:R-:W-:Y:S02]  /*03f0*/  SHF.R.S32.HI R27, RZ, 0x3, R27 ;  /* 0x00000003ff1b7819 */ /* 0x000fe4000001141b */
[----:B------:R-:W-:Y:S02]  /*0400*/  IADD3 R4, P6, R26, c[0x0][0x198], RZ ;  /* 0x000066001a047a10 */ /* 0x000fe40007fde0ff */
[----:B------:R-:W-:-:S02]  /*0410*/  MOV R46, RZ ;  /* 0x000000ff002e7202 */ /* 0x000fc40000000f00 */
[----:B------:R-:W-:Y:S01]  /*0420*/  IADD3.X R5, R27, c[0x0][0x19c], RZ, P6, !PT ;  /* 0x000067001b057a10 */ /* 0x000fe200037fe4ff */
[----:B------:R1:W3:Y:S01]  /*0430*/  @P4 LDG.E.SYS R2, [R12] ;  /* 0x000000000c024381 */ /* 0x0002e200001ee900 */
[----:B0-----:R-:W-:Y:S02]  /*0440*/  IADD3 R6, P4, R4, c[0x0][0x180], RZ ;  /* 0x0000600004067a10 */ /* 0x001fe40007f9e0ff */
[C---:B------:R-:W-:Y:S02]  /*0450*/  IADD3 R20, R19.reuse, 0x60, RZ ;  /* 0x0000006013147810 */ /* 0x040fe40007ffe0ff */
[C---:B------:R-:W-:Y:S02]  /*0460*/  IADD3 R16, R19.reuse, 0x20, RZ ;  /* 0x0000002013107810 */ /* 0x040fe40007ffe0ff */
[----:B------:R-:W-:Y:S01]  /*0470*/  IADD3 R18, R19, 0x40, RZ ;  /* 0x0000004013127810 */ /* 0x000fe20007ffe0ff */
[----:B------:R0:W4:Y:S01]  /*0480*/  @P5 LDG.E.SYS R46, [R4] ;  /* 0x00000000042e5381 */ /* 0x00012200001ee900 */
[----:B------:R-:W-:-:S02]  /*0490*/  IADD3.X R7, R5, c[0x0][0x184], RZ, P4, !PT ;  /* 0x0000610005077a10 */ /* 0x000fc400027fe4ff */
[----:B------:R-:W-:Y:S02]  /*04a0*/  ISETP.LT.AND P4, PT, R20, c[0x0][0x160], !P0 ;  /* 0x0000580014007a0c */ /* 0x000fe40004781270 */
[----:B------:R-:W-:Y:S02]  /*04b0*/  ISETP.LT.AND P5, PT, R16, c[0x0][0x160], !P0 ;  /* 0x0000580010007a0c */ /* 0x000fe400047a1270 */
[----:B------:R-:W-:Y:S02]  /*04c0*/  ISETP.LT.AND P0, PT, R18, c[0x0][0x160], !P0 ;  /* 0x0000580012007a0c */ /* 0x000fe40004701270 */
[C---:B------:R-:W-:Y:S02]  /*04d0*/  IADD3 R0, R9.reuse, 0x4, RZ ;  /* 0x0000000409007810 */ /* 0x040fe40007ffe0ff */
[----:B------:R-:W-:Y:S02]  /*04e0*/  IADD3 R14, P6, R6, c[0x0][0x180], RZ ;  /* 0x00006000060e7a10 */ /* 0x000fe40007fde0ff */
[----:B------:R-:W-:-:S02]  /*04f0*/  IADD3 R9, R9, 0x6, RZ ;  /* 0x0000000609097810 */ /* 0x000fc40007ffe0ff */
[----:B------:R-:W-:Y:S02]  /*0500*/  IADD3.X R15, R7, c[0x0][0x184], RZ, P6, !PT ;  /* 0x00006100070f7a10 */ /* 0x000fe400037fe4ff */
[----:B------:R-:W-:Y:S02]  /*0510*/  ISETP.LT.AND P3, PT, R0, UR4, !P1 ;  /* 0x0000000400007c0c */ /* 0x000fe4000cf61270 */
[----:B------:R-:W-:Y:S02]  /*0520*/  ISETP.LT.AND P2, PT, R9, UR4, !P1 ;  /* 0x0000000409007c0c */ /* 0x000fe4000cf41270 */
[----:B-1----:R-:W-:Y:S02]  /*0530*/  IADD3 R12, P6, R12, c[0x0][0x1b0], RZ ;  /* 0x00006c000c0c7a10 */ /* 0x002fe40007fde0ff */
[----:B------:R-:W-:Y:S01]  /*0540*/  MOV R0, RZ ;  /* 0x000000ff00007202 */ /* 0x000fe20000000f00 */
[----:B------:R-:W-:Y:S01]  /*0550*/  CS2R R32, SRZ ;  /* 0x0000000000207805 */ /* 0x000fe2000001ff00 */
[----:B------:R-:W-:-:S02]  /*0560*/  MOV R44, RZ ;  /* 0x000000ff002c7202 */ /* 0x000fc40000000f00 */
[----:B------:R-:W-:Y:S02]  /*0570*/  MOV R42, RZ ;  /* 0x000000ff002a7202 */ /* 0x000fe40000000f00 */
[----:B0-----:R-:W-:Y:S02]  /*0580*/  @P0 MOV R4, R14 ;  /* 0x0000000e00040202 */ /* 0x001fe40000000f00 */
[----:B------:R-:W-:Y:S02]  /*0590*/  @P0 MOV R5, R15 ;  /* 0x0000000f00050202 */ /* 0x000fe40000000f00 */
[----:B------:R-:W-:Y:S01]  /*05a0*/  IADD3.X R13, R13, c[0x0][0x1b4], RZ, P6, !PT ;  /* 0x00006d000d0d7a10 */ /* 0x000fe200037fe4ff */
[----:B------:R-:W-:Y:S01]  /*05b0*/  ULDC.64 UR4, c[0x0][0x180] ;  /* 0x0000600000047ab9 */ /* 0x000fe20000000a00 */
[----:B------:R0:W5:Y:S04]  /*05c0*/  @P5 LDG.E.SYS R44, [R6] ;  /* 0x00000000062c5381 */ /* 0x00016800001ee900 */
[----:B------:R1:W2:Y:S01]  /*05d0*/  @P4 LDG.E.SYS R0, [R14.64+UR4] ;  /* 0x000000040e004981 */ /* 0x0002a2000c1ee900 */
[----:B------:R-:W-:-:S03]  /*05e0*/  ULDC.64 UR4, c[0x0][0x1b0] ;  /* 0x00006c0000047ab9 */ /* 0x000fc60000000a00 */
[----:B------:R0:W3:Y:S04]  /*05f0*/  @P0 LDG.E.SYS R42, [R4] ;  /* 0x00000000042a0381 */ /* 0x0000e800001ee900 */
[----:B------:R-:W3:Y:S04]  /*0600*/  @P3 LDG.E.SYS R32, [R12] ;  /* 0x000000000c203381 */ /* 0x000ee800001ee900 */
[----:B------:R-:W3:Y:S01]  /*0610*/  @P2 LDG.E.SYS R33, [R12.64+UR4] ;  /* 0x000000040c212981 */ /* 0x000ee2000c1ee900 */
[----:B-1----:R-:W-:-:S08]  /*0620*/  SHF.R.U32.HI R14, RZ, 0x5, R23 ;  /* 0x00000005ff0e7819 */ /* 0x002fd00000011617 */
[----:B------:R-:W1:Y:S01]  /*0630*/  SHFL.IDX PT, R14, R14, RZ, 0x1f ;  /* 0x00001fff0e0e7589 */ /* 0x000e6200000e0000 */
[----:B------:R-:W-:-:S04]  /*0640*/  SHF.R.U32.HI R9, RZ, 0x3, R23 ;  /* 0x00000003ff097819 */ /* 0x000fc80000011617 */
[----:B0-----:R-:W-:Y:S01]  /*0650*/  SGXT.U32 R6, R9, 0x2 ;  /* 0x000000020906781a */ /* 0x001fe20000000000 */
[----:B-1----:R-:W0:Y:S01]  /*0660*/  R2UR UR4, R14 ;  /* 0x000000000e0473c2 */ /* 0x002e2200000e0000 */
[----:B------:R-:W-:Y:S02]  /*0670*/  SHF.R.S32.HI R9, RZ, 0x1f, R8 ;  /* 0x0000001fff097819 */ /* 0x000fe40000011408 */
[----:B------:R-:W-:-:S03]  /*0680*/  SHF.R.S32.HI R11, RZ, 0x1f, R10 ;  /* 0x0000001fff0b7819 */ /* 0x000fc6000001140a */
[----:B------:R-:W-:Y:S01]  /*0690*/  IMAD.WIDE R8, R17, 0x84, R8 ;  /* 0x0000008411087825 */ /* 0x000fe200078e0208 */
[----:B------:R-:W-:-:S03]  /*06a0*/  LOP3.LUT R4, R23, 0x1, RZ, 0xc0, !PT ;  /* 0x0000000117047812 */ /* 0x000fc600078ec0ff */
[----:B------:R-:W-:Y:S01]  /*06b0*/  IMAD.WIDE R10, R21, 0x80, R10 ;  /* 0x00000080150a7825 */ /* 0x000fe200078e020a */
[----:B------:R-:W-:Y:S02]  /*06c0*/  LOP3.LUT R5, R6, 0x2, RZ, 0xc0, !PT ;  /* 0x0000000206057812 */ /* 0x000fe400078ec0ff */
[C---:B------:R-:W-:Y:S02]  /*06d0*/  SHF.L.U64.HI R6, R8.reuse, 0x5, R9 ;  /* 0x0000000508067819 */ /* 0x040fe40000010209 */
[----:B------:R-:W-:Y:S01]  /*06e0*/  SHF.L.U32 R37, R8, 0x5, RZ ;  /* 0x0000000508257819 */ /* 0x000fe200000006ff */
[----:B0-----:R-:W-:-:S04]  /*06f0*/  USHF.R.S32.HI UR5, URZ, 0x1f, UR4 ;  /* 0x0000001f3f057899 */ /* 0x001fc80008011404 */
[----:B------:R-:W-:Y:S01]  /*0700*/  ULEA.HI UR9, UR5, UR4, URZ, 0x3 ;  /* 0x0000000405097291 */ /* 0x000fe2000f8f183f */
[----:B------:R-:W-:-:S03]  /*0710*/  ISETP.GE.AND P2, PT, R16, c[0x0][0x160], PT ;  /* 0x0000580010007a0c */ /* 0x000fc60003f46270 */
[----:B------:R-:W-:Y:S01]  /*0720*/  ULOP3.LUT UR10, UR9, 0xfffffff8, URZ, 0xc0, !UPT ;  /* 0xfffffff8090a7892 */ /* 0x000fe2000f8ec03f */
[----:B------:R-:W-:Y:S01]  /*0730*/  IADD3 R4, R4, R5, RZ ;  /* 0x0000000504047210 */ /* 0x000fe20007ffe0ff */
[C---:B------:R-:W-:Y:S01]  /*0740*/  IMAD.SHL.U32 R22, R10.reuse, 0x20, RZ ;  /* 0x000000200a167824 */ /* 0x040fe200078e00ff */
[----:B------:R-:W-:Y:S01]  /*0750*/  SHF.L.U64.HI R5, R10, 0x5, R11 ;  /* 0x000000050a057819 */ /* 0x000fe2000001020b */
[----:B------:R-:W-:Y:S01]  /*0760*/  UIADD3 UR4, UR4, -UR10, URZ ;  /* 0x8000000a04047290 */ /* 0x000fe2000fffe03f */
[----:B------:R-:W-:Y:S02]  /*0770*/  SHF.R.S64 R37, R37, 0x3, R6 ;  /* 0x0000000325257819 */ /* 0x000fe40000001006 */
[----:B------:R-:W-:Y:S02]  /*0780*/  ISETP.GE.AND P0, PT, R19, c[0x0][0x160], PT ;  /* 0x0000580013007a0c */ /* 0x000fe40003f06270 */
[----:B------:R-:W-:Y:S01]  /*0790*/  SEL R6, RZ, 0xffffffff, P2 ;  /* 0xffffffffff067807 */ /* 0x000fe20001000000 */
[----:B------:R-:W-:Y:S01]  /*07a0*/  USHF.R.S32.HI UR5, URZ, 0x1f, UR4 ;  /* 0x0000001f3f057899 */ /* 0x000fe20008011404 */
[----:B------:R-:W-:-:S02]  /*07b0*/  SHF.R.S64 R22, R22, 0x3, R5 ;  /* 0x0000000316167819 */ /* 0x000fc40000001005 */
[----:B------:R-:W-:Y:S02]  /*07c0*/  SEL R5, RZ, 0x1, P0 ;  /* 0x00000001ff057807 */ /* 0x000fe40000000000 */
[----:B------:R-:W-:Y:S02]  /*07d0*/  SHF.L.U32 R6, R6, 0x1, RZ ;  /* 0x0000000106067819 */ /* 0x000fe400000006ff */
[----:B------:R-:W-:Y:S02]  /*07e0*/  ISETP.GE.AND P3, PT, R18, c[0x0][0x160], PT ;  /* 0x0000580012007a0c */ /* 0x000fe40003f66270 */
[----:B------:R-:W-:Y:S02]  /*07f0*/  ISETP.GE.AND P4, PT, R20, c[0x0][0x160], PT ;  /* 0x0000580014007a0c */ /* 0x000fe40003f86270 */
[----:B------:R-:W-:Y:S01]  /*0800*/  MOV R38, c[0x0][0x188] ;  /* 0x0000620000267a02 */ /* 0x000fe20000000f00 */
[----:B------:R-:W-:Y:S01]  /*0810*/  ULEA.HI UR5, UR5, UR4, URZ, 0x2 ;  /* 0x0000000405057291 */ /* 0x000fe2000f8f103f */
[----:B------:R-:W-:-:S02]  /*0820*/  SEL R8, RZ, 0xffffffff, P1 ;  /* 0xffffffffff087807 */ /* 0x000fc40000800000 */
[----:B------:R-:W-:Y:S02]  /*0830*/  LOP3.LUT R5, R6, 0x2, R5, 0xe2, !PT ;  /* 0x0000000206057812 */ /* 0x000fe400078ee205 */
[----:B------:R-:W-:Y:S02]  /*0840*/  IADD3 R38, P5, R38, -c[0x0][0x190], RZ ;  /* 0x8000640026267a10 */ /* 0x000fe40007fbe0ff */
[----:B------:R-:W-:Y:S02]  /*0850*/  SEL R34, RZ, 0x4, P3 ;  /* 0x00000004ff227807 */ /* 0x000fe40001800000 */
[----:B------:R-:W-:Y:S02]  /*0860*/  SEL R6, RZ, 0x8, P4 ;  /* 0x00000008ff067807 */ /* 0x000fe40002000000 */
[----:B------:R-:W-:Y:S01]  /*0870*/  MOV R40, c[0x0][0x18c] ;  /* 0x0000630000287a02 */ /* 0x000fe20000000f00 */
[----:B------:R-:W-:Y:S01]  /*0880*/  ULOP3.LUT UR7, UR5, 0xfffffffc, URZ, 0xc0, !UPT ;  /* 0xfffffffc05077892 */ /* 0x000fe2000f8ec03f */
[----:B------:R-:W-:Y:S01]  /*0890*/  SEL R7, RZ, 0x1, P1 ;  /* 0x00000001ff077807 */ /* 0x000fe20000800000 */
[----:B------:R-:W-:Y:S01]  /*08a0*/  USHF.L.U32 UR5, UR5, 0x4, URZ ;  /* 0x0000000405057899 */ /* 0x000fe2000800063f */
[----:B------:R-:W-:-:S02]  /*08b0*/  SHF.L.U32 R8, R8, 0x1, RZ ;  /* 0x0000000108087819 */ /* 0x000fc400000006ff */
[----:B------:R-:W-:Y:S02]  /*08c0*/  IADD3 R9, P0, R26, c[0x0][0x180], RZ ;  /* 0x000060001a097a10 */ /* 0x000fe40007f1e0ff */
[----:B------:R-:W-:Y:S02]  /*08d0*/  LOP3.LUT R34, R6, R34, R5, 0xfe, !PT ;  /* 0x0000002206227212 */ /* 0x000fe400078efe05 */
[----:B------:R-:W-:Y:S02]  /*08e0*/  IADD3.X R40, R40, ~c[0x0][0x194], RZ, P5, !PT ;  /* 0x8000650028287a10 */ /* 0x000fe40002ffe4ff */
[----:B------:R-:W-:Y:S02]  /*08f0*/  MOV R39, c[0x0][0x1b8] ;  /* 0x00006e0000277a02 */ /* 0x000fe40000000f00 */
[----:B------:R-:W-:Y:S01]  /*0900*/  IADD3 R6, P5, R24, c[0x0][0x1b0], RZ ;  /* 0x00006c0018067a10 */ /* 0x000fe20007fbe0ff */
[----:B------:R-:W-:Y:S01]  /*0910*/  ULDC UR14, c[0x0][0x1a8] ;  /* 0x00006a00000e7ab9 */ /* 0x000fe20000000800 */
[----:B------:R-:W-:Y:S01]  /*0920*/  LOP3.LUT R7, R8, 0x2, R7, 0xe2, !PT ;  /* 0x0000000208077812 */ /* 0x000fe200078ee207 */
[----:B------:R-:W-:Y:S01]  /*0930*/  UIADD3 UR11, UR4, -UR7, URZ ;  /* 0x80000007040b7290 */ /* 0x000fe2000fffe03f */
[----:B------:R-:W-:Y:S01]  /*0940*/  SEL R8, RZ, 0x4, P1 ;  /* 0x00000004ff087807 */ /* 0x000fe20000800000 */
[----:B------:R-:W-:Y:S01]  /*0950*/  ULOP3.LUT UR12, UR5, 0xffffffc0, URZ, 0xc0, !UPT ;  /* 0xffffffc0050c7892 */ /* 0x000fe2000f8ec03f */
[----:B------:R-:W-:Y:S01]  /*0960*/  SEL R35, RZ, 0x8, P1 ;  /* 0x00000008ff237807 */ /* 0x000fe20000800000 */
[----:B------:R-:W-:Y:S01]  /*0970*/  USHF.R.S32.HI UR13, URZ, 0x1f, UR5 ;  /* 0x0000001f3f0d7899 */ /* 0x000fe20008011405 */
[----:B------:R-:W-:Y:S01]  /*0980*/  IADD3 R9, P1, R9, c[0x0][0x180], RZ ;  /* 0x0000600009097a10 */ /* 0x000fe20007f3e0ff */
[----:B------:R-:W-:Y:S01]  /*0990*/  UIMAD.WIDE UR4, UR6, 0x20, URZ ;  /* 0x00000020060478a5 */ /* 0x000fe2000f8e023f */
[----:B------:R-:W-:Y:S01]  /*09a0*/  IADD3.X R5, R27, c[0x0][0x184], RZ, P0, !PT ;  /* 0x000061001b057a10 */ /* 0x000fe200007fe4ff */
[----:B------:R-:W-:Y:S01]  /*09b0*/  UIMAD.WIDE UR6, UR6, UR14, URZ ;  /* 0x0000000e060672a5 */ /* 0x000fe2000f8e023f */
[----:B------:R-:W-:-:S02]  /*09c0*/  IADD3 R39, P4, R39, -c[0x0][0x1c0], RZ ;  /* 0x8000700027277a10 */ /* 0x000fc40007f9e0ff */
[----:B------:R-:W-:Y:S01]  /*09d0*/  IADD3 R6, P0, R6, c[0x0][0x1b0], RZ ;  /* 0x00006c0006067a10 */ /* 0x000fe20007f1e0ff */
[----:B------:R-:W-:Y:S01]  /*09e0*/  USHF.R.S64 UR15, UR4, 0x3, UR5 ;  /* 0x00000003040f7899 */ /* 0x000fe20008001005 */
[----:B------:R-:W-:Y:S01]  /*09f0*/  IADD3.X R5, R5, c[0x0][0x184], RZ, P1, !PT ;  /* 0x0000610005057a10 */ /* 0x000fe20000ffe4ff */
[----:B------:R-:W-:Y:S01]  /*0a00*/  USHF.R.S32.HI UR14, URZ, 0x3, UR5 ;  /* 0x000000033f0e7899 */ /* 0x000fe20008011405 */
[----:B------:R-:W-:Y:S01]  /*0a10*/  IADD3 R39, P1, P6, R39, c[0x0][0x1b0], R6 ;  /* 0x00006c0027277a10 */ /* 0x000fe20007e3e006 */
[----:B------:R-:W-:Y:S01]  /*0a20*/  USHF.L.U64.HI UR7, UR6, 0x5, UR7 ;  /* 0x0000000506077899 */ /* 0x000fe20008010207 */
[----:B------:R-:W-:Y:S01]  /*0a30*/  IADD3 R38, P2, P3, R38, c[0x0][0x180], R9 ;  /* 0x0000600026267a10 */ /* 0x000fe20007b5e009 */
[----:B------:R-:W-:Y:S01]  /*0a40*/  USHF.L.U32 UR5, UR6, 0x5, URZ ;  /* 0x0000000506057899 */ /* 0x000fe2000800063f */
[----:B------:R-:W-:Y:S01]  /*0a50*/  MOV R41, c[0x0][0x1bc] ;  /* 0x00006f0000297a02 */ /* 0x000fe20000000f00 */
[----:B------:R-:W-:Y:S01]  /*0a60*/  USGXT UR13, UR13, 0x1 ;  /* 0x000000010d0d789a */ /* 0x000fe20008000200 */
[----:B------:R-:W-:Y:S01]  /*0a70*/  IADD3.X R6, R25, c[0x0][0x1b4], RZ, P5, !PT ;  /* 0x00006d0019067a10 */ /* 0x000fe20002ffe4ff */
[----:B------:R-:W-:Y:S01]  /*0a80*/  USHF.R.S64 UR5, UR5, 0x3, UR7 ;  /* 0x0000000305057899 */ /* 0x000fe20008001007 */
[----:B------:R-:W-:Y:S01]  /*0a90*/  IADD3.X R40, R40, c[0x0][0x184], R5, P2, P3 ;  /* 0x0000610028287a10 */ /* 0x000fe200017e6405 */
[----:B------:R-:W-:Y:S01]  /*0aa0*/  ULEA.HI UR13, UR13, UR12, URZ, 0x2 ;  /* 0x0000000c0d0d7291 */ /* 0x000fe2000f8f103f */
[----:B------:R-:W-:-:S02]  /*0ab0*/  IADD3.X R41, R41, ~c[0x0][0x1c4], RZ, P4, !PT ;  /* 0x8000710029297a10 */ /* 0x000fc400027fe4ff */
[----:B------:R-:W-:Y:S02]  /*0ac0*/  IADD3.X R6, R6, c[0x0][0x1b4], RZ, P0, !PT ;  /* 0x00006d0006067a10 */ /* 0x000fe400007fe4ff */
[----:B------:R-:W-:Y:S01]  /*0ad0*/  MOV R5, UR15 ;  /* 0x0000000f00057c02 */ /* 0x000fe20008000f00 */
[----:B------:R-:W-:Y:S01]  /*0ae0*/  USHF.R.S32.HI UR4, URZ, 0x1a, UR11 ;  /* 0x0000001a3f047899 */ /* 0x000fe2000801140b */
[----:B------:R-:W-:Y:S01]  /*0af0*/  IADD3.X R41, R41, c[0x0][0x1b4], R6, P1, P6 ;  /* 0x00006d0029297a10 */ /* 0x000fe20000fec406 */
[----:B------:R-:W-:Y:S01]  /*0b00*/  USHF.R.S32.HI UR6, URZ, 0x3, UR7 ;  /* 0x000000033f067899 */ /* 0x000fe20008011407 */
[----:B------:R-:W-:Y:S01]  /*0b10*/  IADD3 R38, P2, P3, R38, c[0x0][0x198], R5 ;  /* 0x0000660026267a10 */ /* 0x000fe20007b5e005 */
[----:B------:R-:W-:Y:S01]  /*0b20*/  IMAD.U32 R6, RZ, RZ, UR5 ;  /* 0x00000005ff067e24 */ /* 0x000fe2000f8e00ff */
[----:B------:R-:W-:Y:S01]  /*0b30*/  USHF.R.S32.HI UR13, URZ, 0x2, UR13 ;  /* 0x000000023f0d7899 */ /* 0x000fe2000801140d */
[----:B------:R-:W-:Y:S01]  /*0b40*/  MOV R5, UR14 ;  /* 0x0000000e00057c02 */ /* 0x000fe20008000f00 */
[----:B------:R-:W-:Y:S01]  /*0b50*/  UIADD3 UR8, UR8, 0x7, URZ ;  /* 0x0000000708087890 */ /* 0x000fe2000fffe03f */
[----:B------:R-:W-:Y:S01]  /*0b60*/  CS2R R80, SRZ ;  /* 0x0000000000507805 */ /* 0x000fe2000001ff00 */
[----:B------:R-:W-:Y:S01]  /*0b70*/  USGXT UR4, UR4, 0x1 ;  /* 0x000000010404789a */ /* 0x000fe20008000200 */
[----:B------:R-:W-:Y:S01]  /*0b80*/  CS2R R30, SRZ ;  /* 0x00000000001e7805 */ /* 0x000fe2000001ff00 */
[----:B------:R-:W-:Y:S01]  /*0b90*/  ULEA UR13, UR10, UR13, 0x5 ;  /* 0x0000000d0a0d7291 */ /* 0x000fe2000f8e283f */
[----:B------:R-:W-:Y:S01]  /*0ba0*/  IADD3.X R40, R40, c[0x0][0x19c], R5, P2, P3 ;  /* 0x0000670028287a10 */ /* 0x000fe200017e6405 */
[----:B------:R-:W-:Y:S01]  /*0bb0*/  CS2R R64, SRZ ;  /* 0x0000000000407805 */ /* 0x000fe2000001ff00 */
[----:B------:R-:W-:Y:S01]  /*0bc0*/  IADD3 R39, P0, P1, R39, c[0x0][0x1c8], R6 ;  /* 0x0000720027277a10 */ /* 0x000fe2000791e006 */
[----:B------:R-:W-:Y:S01]  /*0bd0*/  UISETP.GT.AND UP0, UPT, UR8, 0xf, UPT ;  /* 0x0000000f0800788c */ /* 0x000fe2000bf04270 */
[----:B------:R-:W-:Y:S01]  /*0be0*/  SHF.L.U32 R5, R23, 0x3, RZ ;  /* 0x0000000317057819 */ /* 0x000fe200000006ff */
[----:B------:R-:W-:Y:S01]  /*0bf0*/  USHF.R.U32.HI UR4, URZ, 0x1e, UR4 ;  /* 0x0000001e3f047899 */ /* 0x000fe20008011604 */
[----:B------:R-:W-:Y:S01]  /*0c00*/  MOV R6, UR6 ;  /* 0x0000000600067c02 */ /* 0x000fe20008000f00 */
[----:B------:R-:W-:Y:S01]  /*0c10*/  CS2R R28, SRZ ;  /* 0x00000000001c7805 */ /* 0x000fe2000001ff00 */
[----:B------:R-:W-:Y:S01]  /*0c20*/  CS2R R52, SRZ ;  /* 0x0000000000347805 */ /* 0x000fe2000001ff00 */
[----:B------:R-:W-:Y:S01]  /*0c30*/  UIADD3 UR5, UR13, 0x20, URZ ;  /* 0x000000200d057890 */ /* 0x000fe2000fffe03f */
[----:B------:R-:W-:Y:S01]  /*0c40*/  CS2R R24, SRZ ;  /* 0x0000000000187805 */ /* 0x000fe2000001ff00 */
[----:B------:R-:W-:Y:S01]  /*0c50*/  CS2R R98, SRZ ;  /* 0x0000000000627805 */ /* 0x000fe2000001ff00 */
[----:B------:R-:W-:Y:S01]  /*0c60*/  ULEA UR4, UR11, UR4, 0x5 ;  /* 0x000000040b047291 */ /* 0x000fe2000f8e283f */
[----:B------:R-:W-:Y:S01]  /*0c70*/  LOP3.LUT R5, R5, 0x70, RZ, 0xc0, !PT ;  /* 0x0000007005057812 */ /* 0x000fe200078ec0ff */
[----:B------:R-:W-:Y:S01]  /*0c80*/  CS2R R96, SRZ ;  /* 0x0000000000607805 */ /* 0x000fe2000001ff00 */
[----:B------:R-:W-:Y:S01]  /*0c90*/  IADD3.X R41, R41, c[0x0][0x1cc], R6, P0, P1 ;  /* 0x0000730029297a10 */ /* 0x000fe200007e2406 */
[----:B------:R-:W-:Y:S01]  /*0ca0*/  CS2R R72, SRZ ;  /* 0x0000000000487805 */ /* 0x000fe2000001ff00 */
[----:B------:R-:W-:Y:S01]  /*0cb0*/  PLOP3.LUT P0, PT, PT, PT, UP0, 0x80, 0x0 ;  /* 0x000000000000781c */ /* 0x000fe20003f0f008 */
[----:B------:R-:W-:Y:S01]  /*0cc0*/  CS2R R58, SRZ ;  /* 0x00000000003a7805 */ /* 0x000fe2000001ff00 */
[----:B------:R-:W-:Y:S01]  /*0cd0*/  UISETP.GE.AND UP0, UPT, UR8, 0x8, UPT ;  /* 0x000000080800788c */ /* 0x000fe2000bf06270 */
[----:B------:R-:W-:Y:S01]  /*0ce0*/  CS2R R54, SRZ ;  /* 0x0000000000367805 */ /* 0x000fe2000001ff00 */
[----:B------:R-:W-:Y:S01]  /*0cf0*/  LOP3.LUT R35, R35, R8, R7, 0xfe, !PT ;  /* 0x0000000823237212 */ /* 0x000fe200078efe07 */
[----:B------:R-:W-:Y:S01]  /*0d00*/  USHF.R.S32.HI UR4, URZ, 0x2, UR4 ;  /* 0x000000023f047899 */ /* 0x000fe20008011404 */
[----:B------:R-:W-:Y:S01]  /*0d10*/  LOP3.LUT R5, R5, 0x2100, RZ, 0xfc, !PT ;  /* 0x0000210005057812 */ /* 0x000fe200078efcff */
[----:B------:R-:W-:Y:S01]  /*0d20*/  CS2R R106, SRZ ;  /* 0x00000000006a7805 */ /* 0x000fe2000001ff00 */
[----:B------:R-:W-:Y:S01]  /*0d30*/  MOV R6, UR5 ;  /* 0x0000000500067c02 */ /* 0x000fe20008000f00 */
[----:B------:R-:W-:Y:S01]  /*0d40*/  CS2R R88, SRZ ;  /* 0x0000000000587805 */ /* 0x000fe2000001ff00 */
[----:B------:R-:W-:Y:S01]  /*0d50*/  MOV R8, UR13 ;  /* 0x0000000d00087c02 */ /* 0x000fe20008000f00 */
[----:B------:R-:W-:Y:S01]  /*0d60*/  CS2R R86, SRZ ;  /* 0x0000000000567805 */ /* 0x000fe2000001ff00 */
[----:B------:R-:W-:Y:S01]  /*0d70*/  CS2R R70, SRZ ;  /* 0x0000000000467805 */ /* 0x000fe2000001ff00 */
[----:B------:R-:W-:Y:S01]  /*0d80*/  UIMAD UR4, UR10, 0x21, UR4 ;  /* 0x000000210a0478a4 */ /* 0x000fe2000f8e0204 */
[----:B------:R-:W-:Y:S01]  /*0d90*/  CS2R R62, SRZ ;  /* 0x00000000003e7805 */ /* 0x000fe2000001ff00 */
[----:B------:R-:W-:Y:S01]  /*0da0*/  PLOP3.LUT P1, PT, PT, PT, UP0, 0x80, 0x0 ;  /* 0x000000000000781c */ /* 0x000fe20003f2f008 */
[----:B------:R-:W-:Y:S01]  /*0db0*/  IMAD R43, R6, 0x10, R5 ;  /* 0x00000010062b7824 */ /* 0x000fe200078e0205 */
[----:B------:R-:W-:Y:S01]  /*0dc0*/  LEA R27, R8, R5, 0x4 ;  /* 0x00000005081b7211 */ /* 0x000fe200078e20ff */
[----:B------:R-:W-:Y:S01]  /*0dd0*/  CS2R R100, SRZ ;  /* 0x0000000000647805 */ /* 0x000fe2000001ff00 */
[----:B------:R-:W-:Y:S01]  /*0de0*/  IADD3 R5, R22, 0x2100, RZ ;  /* 0x0000210016057810 */ /* 0x000fe20007ffe0ff */
[----:B------:R-:W-:Y:S01]  /*0df0*/  CS2R R90, SRZ ;  /* 0x00000000005a7805 */ /* 0x000fe2000001ff00 */
[----:B------:R-:W-:Y:S01]  /*0e00*/  CS2R R82, SRZ ;  /* 0x0000000000527805 */ /* 0x000fe2000001ff00 */
[----:B------:R-:W-:Y:S01]  /*0e10*/  UIADD3 UR6, UR4, 0x21, URZ ;  /* 0x0000002104067890 */ /* 0x000fe2000fffe03f */
[----:B------:R-:W-:Y:S01]  /*0e20*/  CS2R R74, SRZ ;  /* 0x00000000004a7805 */ /* 0x000fe2000001ff00 */
[----:B------:R-:W-:Y:S01]  /*0e30*/  CS2R R56, SRZ ;  /* 0x0000000000387805 */ /* 0x000fe2000001ff00 */
[----:B------:R-:W-:Y:S01]  /*0e40*/  MOV R23, UR4 ;  /* 0x0000000400177c02 */ /* 0x000fe20008000f00 */
[----:B------:R-:W-:Y:S01]  /*0e50*/  CS2R R50, SRZ ;  /* 0x0000000000327805 */ /* 0x000fe2000001ff00 */
[----:B------:R-:W-:Y:S01]  /*0e60*/  CS2R R104, SRZ ;  /* 0x0000000000687805 */ /* 0x000fe2000001ff00 */
[----:B------:R-:W-:Y:S01]  /*0e70*/  USHF.R.S32.HI UR4, URZ, 0x1f, UR8 ;  /* 0x0000001f3f047899 */ /* 0x000fe20008011408 */
[----:B------:R-:W-:Y:S01]  /*0e80*/  CS2R R20, SRZ ;  /* 0x0000000000147805 */ /* 0x000fe2000001ff00 */
[----:B------:R-:W-:Y:S01]  /*0e90*/  CS2R R48, SRZ ;  /* 0x0000000000307805 */ /* 0x000fe2000001ff00 */
[----:B------:R-:W-:Y:S01]  /*0ea0*/  SHF.L.U32 R4, R4, 0x4, RZ ;  /* 0x0000000404047819 */ /* 0x000fe200000006ff */
[----:B------:R-:W-:Y:S01]  /*0eb0*/  CS2R R92, SRZ ;  /* 0x00000000005c7805 */ /* 0x000fe2000001ff00 */
[----:B------:R-:W-:Y:S01]  /*0ec0*/  MOV R45, UR6 ;  /* 0x00000006002d7c02 */ /* 0x000fe20008000f00 */
[----:B------:R-:W-:Y:S01]  /*0ed0*/  ULDC UR13, c[0x0][0x278] ;  /* 0x00009e00000d7ab9 */ /* 0x000fe20000000800 */
[----:B------:R-:W-:Y:S01]  /*0ee0*/  CS2R R102, SRZ ;  /* 0x0000000000667805 */ /* 0x000fe2000001ff00 */
[----:B------:R-:W-:Y:S01]  /*0ef0*/  ULDC UR14, c[0x0][0x27c] ;  /* 0x00009f00000e7ab9 */ /* 0x000fe20000000800 */
[----:B------:R-:W-:Y:S01]  /*0f00*/  CS2R R94, SRZ ;  /* 0x00000000005e7805 */ /* 0x000fe2000001ff00 */
[----:B------:R-:W-:-:S02]  /*0f10*/  USHF.R.S32.HI UR9, URZ, 0x3, UR9 ;  /* 0x000000033f097899 */ /* 0x000fc40008011409 */
[----:B------:R-:W-:Y:S01]  /*0f20*/  ULEA.HI UR4, UR4, UR8, URZ, 0x3 ;  /* 0x0000000804047291 */ /* 0x000fe2000f8f183f */
[----:B------:R-:W-:Y:S01]  /*0f30*/  CS2R R68, SRZ ;  /* 0x0000000000447805 */ /* 0x000fe2000001ff00 */
[-C--:B------:R-:W-:Y:S01]  /*0f40*/  LEA R23, R23, R4.reuse, 0x4 ;  /* 0x0000000417177211 */ /* 0x080fe200078e20ff */
[----:B------:R-:W-:Y:S01]  /*0f50*/  @!P0 CS2R R34, SRZ ;  /* 0x0000000000228805 */ /* 0x000fe2000001ff00 */
[----:B------:R-:W-:Y:S02]  /*0f60*/  LEA R45, R45, R4, 0x4 ;  /* 0x000000042d2d7211 */ /* 0x000fe400078e20ff */
[----:B------:R-:W-:Y:S02]  /*0f70*/  MOV R66, RZ ;  /* 0x000000ff00427202 */ /* 0x000fe40000000f00 */
[----:B------:R-:W-:Y:S02]  /*0f80*/  MOV R79, RZ ;  /* 0x000000ff004f7202 */ /* 0x000fe40000000f00 */
[----:B------:R-:W-:-:S02]  /*0f90*/  MOV R84, RZ ;  /* 0x000000ff00547202 */ /* 0x000fc40000000f00 */
[----:B------:R-:W-:Y:S02]  /*0fa0*/  MOV R60, RZ ;  /* 0x000000ff003c7202 */ /* 0x000fe40000000f00 */
[----:B------:R-:W-:Y:S02]  /*0fb0*/  MOV R77, RZ ;  /* 0x000000ff004d7202 */ /* 0x000fe40000000f00 */
[----:B------:R-:W-:Y:S01]  /*0fc0*/  MOV R26, RZ ;  /* 0x000000ff001a7202 */ /* 0x000fe20000000f00 */
[----:B----4-:R-:W-:Y:S04]  /*0fd0*/  STS [R37], R46 ;  /* 0x0000002e25007388 */ /* 0x010fe80000000800 */
[----:B-----5:R-:W-:Y:S04]  /*0fe0*/  STS [R37+0x80], R44 ;  /* 0x0000802c25007388 */ /* 0x020fe80000000800 */
[----:B--2---:R-:W-:Y:S04]  /*0ff0*/  STS [R37+0x180], R0 ;  /* 0x0001800025007388 */ /* 0x004fe80000000800 */
[----:B---3--:R-:W-:Y:S04]  /*1000*/  STS [R37+0x100], R42 ;  /* 0x0001002a25007388 */ /* 0x008fe80000000800 */
[----:B------:R-:W-:Y:S04]  /*1010*/  STS [R5], R3 ;  /* 0x0000000305007388 */ /* 0x000fe80000000800 */
[----:B------:R-:W-:Y:S04]  /*1020*/  STS [R5+0x400], R2 ;  /* 0x0004000205007388 */ /* 0x000fe80000000800 */
[----:B------:R-:W-:Y:S04]  /*1030*/  STS [R5+0x800], R32 ;  /* 0x0008002005007388 */ /* 0x000fe80000000800 */
[----:B------:R-:W-:Y:S04]  /*1040*/  STS [R5+0xc00], R33 ;  /* 0x000c002105007388 */ /* 0x000fe80000000800 */
[----:B------:R-:W-:Y:S05]  /*1050*/  BAR.SYNC 0x0 ;  /* 0x0000000000007b1d */ /* 0x000fea0000000000 */
[----:B------:R-:W-:Y:S05]  /*1060*/  @!P1 BRA `(.L_x_0) ;  /* 0x0000282000009947 */ /* 0x000fea0003800000 */
[----:B------:R0:W1:Y:S01]  /*1070*/  LDS.U.128 R16, [R23] ;  /* 0x0000000017107984 */ /* 0x0000620000001c00 */
[----:B------:R-:W-:Y:S01]  /*1080*/  IADD3 R22, R22, 0x1000, RZ ;  /* 0x0000100016167810 */ /* 0x000fe20007ffe0ff */
[----:B------:R-:W-:Y:S01]  /*1090*/  USHF.R.S32.HI UR4, URZ, 0x3, UR4 ;  /* 0x000000033f047899 */ /* 0x000fe20008011404 */
[----:B------:R-:W-:Y:S01]  /*10a0*/  IADD3 R37, R37, 0x1080, RZ ;  /* 0x0000108025257810 */ /* 0x000fe20007ffe0ff */
[----:B------:R-:W-:Y:S01]  /*10b0*/  UMOV UR5, 0x1 ;  /* 0x0000000100057882 */ /* 0x000fe20000000000 */
[----:B------:R-:W-:-:S03]  /*10c0*/  IADD3 R36, R22, 0x2100, RZ ;  /* 0x0000210016247810 */ /* 0x000fc60007ffe0ff */
[----:B------:R0:W2:Y:S08]  /*10d0*/  LDS.U.128 R12, [R23+0x40] ;  /* 0x00004000170c7984 */ /* 0x0000b00000001c00 */
[----:B------:R0:W3:Y:S08]  /*10e0*/  LDS.U.128 R8, [R27] ;  /* 0x000000001b087984 */ /* 0x0000f00000001c00 */
[----:B------:R0:W4:Y:S02]  /*10f0*/  LDS.U.128 R4, [R27+0x80] ;  /* 0x000080001b047984 */ /* 0x0001240000001c00 */
.L_x_1:
[----:B------:R-:W-:Y:S01]  /*1100*/  LOP3.LUT P0, RZ, R34, 0x1, RZ, 0xc0, !PT ;  /* 0x0000000122ff7812 */ /* 0x000fe2000780c0ff */
[C---:B-1--4-:R-:W-:Y:S01]  /*1110*/  FFMA R77, R4.reuse, R16, R77 ;  /* 0x00000010044d7223 */ /* 0x052fe2000000004d */
[----:B------:R-:W-:Y:S01]  /*1120*/  LOP3.LUT P1, RZ, R35, 0x1, RZ, 0xc0, !PT ;  /* 0x0000000123ff7812 */ /* 0x000fe2000782c0ff */
[----:B------:R-:W-:-:S02]  /*1130*/  FFMA R74, R4, R17, R74 ;  /* 0x00000011044a7223 */ /* 0x000fc4000000004a */
[C---:B------:R-:W-:Y:S02]  /*1140*/  FFMA R65, R4.reuse, R18, R65 ;  /* 0x0000001204417223 */ /* 0x040fe40000000041 */
[C---:B------:R-:W-:Y:S02]  /*1150*/  FFMA R63, R4.reuse, R19, R63 ;  /* 0x00000013043f7223 */ /* 0x040fe4000000003f */
[C---:B--2---:R-:W-:Y:S02]  /*1160*/  FFMA R51, R4.reuse, R12, R51 ;  /* 0x0000000c04337223 */ /* 0x044fe40000000033 */
[C---:B------:R-:W-:Y:S02]  /*1170*/  FFMA R54, R4.reuse, R13, R54 ;  /* 0x0000000d04367223 */ /* 0x040fe40000000036 */
[C---:B------:R-:W-:Y:S02]  /*1180*/  FFMA R53, R4.reuse, R14, R53 ;  /* 0x0000000e04357223 */ /* 0x040fe40000000035 */
[----:B------:R-:W-:-:S02]  /*1190*/  FFMA R61, R4, R15, R28 ;  /* 0x0000000f043d7223 */ /* 0x000fc4000000001c */
[C---:B------:R-:W-:Y:S02]  /*11a0*/  FFMA R64, R5.reuse, R15, R64 ;  /* 0x0000000f05407223 */ /* 0x040fe40000000040 */
[C---:B------:R-:W-:Y:S02]  /*11b0*/  FFMA R59, R5.reuse, R14, R59 ;  /* 0x0000000e053b7223 */ /* 0x040fe4000000003b */
[C---:B------:R-:W-:Y:S02]  /*11c0*/  FFMA R62, R5.reuse, R13, R62 ;  /* 0x0000000d053e7223 */ /* 0x040fe4000000003e */
[C---:B------:R-:W-:Y:S02]  /*11d0*/  FFMA R57, R5.reuse, R12, R57 ;  /* 0x0000000c05397223 */ /* 0x040fe40000000039 */
[C---:B------:R-:W-:Y:S02]  /*11e0*/  FFMA R58, R5.reuse, R19, R58 ;  /* 0x00000013053a7223 */ /* 0x040fe4000000003a */
[----:B------:R-:W-:-:S02]  /*11f0*/  FFMA R56, R5, R18, R56 ;  /* 0x0000001205387223 */ /* 0x000fc40000000038 */
[CC--:B------:R-:W-:Y:S02]  /*1200*/  FFMA R60, R5.reuse, R17.reuse, R60 ;  /* 0x00000011053c7223 */ /* 0x0c0fe4000000003c */
[----:B------:R-:W-:Y:S01]  /*1210*/  FFMA R67, R5, R16, R29 ;  /* 0x0000001005437223 */ /* 0x000fe2000000001d */
[----:B------:R-:W-:Y:S01]  /*1220*/  @P0 MOV R5, R40 ;  /* 0x0000002800050202 */ /* 0x000fe20000000f00 */
[----:B------:R-:W-:Y:S02]  /*1230*/  @P0 IMAD.MOV.U32 R4, RZ, RZ, R38 ;  /* 0x000000ffff040224 */ /* 0x000fe400078e0026 */
[C---:B------:R-:W-:Y:S02]  /*1240*/  FFMA R69, R6.reuse, R16, R69 ;  /* 0x0000001006457223 */ /* 0x040fe40000000045 */
[C---:B------:R-:W-:Y:S02]  /*1250*/  FFMA R68, R6.reuse, R17, R68 ;  /* 0x0000001106447223 */ /* 0x040fe40000000044 */
[----:B------:R-:W-:-:S02]  /*1260*/  FFMA R71, R6, R18, R71 ;  /* 0x0000001206477223 */ /* 0x000fc40000000047 */
[----:B------:R1:W2:Y:S01]  /*1270*/  @P0 LDG.E.SYS R46, [R4] ;  /* 0x00000000042e0381 */ /* 0x0002a200001ee900 */
[C---:B------:R-:W-:Y:S02]  /*1280*/  FFMA R72, R6.reuse, R19, R72 ;  /* 0x0000001306487223 */ /* 0x040fe40000000048 */
[C---:B------:R-:W-:Y:S02]  /*1290*/  FFMA R75, R6.reuse, R12, R75 ;  /* 0x0000000c064b7223 */ /* 0x040fe4000000004b */
[C---:B------:R-:W-:Y:S02]  /*12a0*/  FFMA R70, R6.reuse, R13, R70 ;  /* 0x0000000d06467223 */ /* 0x040fe40000000046 */
[C---:B------:R-:W-:Y:S02]  /*12b0*/  FFMA R73, R6.reuse, R14, R73 ;  /* 0x0000000e06497223 */ /* 0x040fe40000000049 */
[----:B------:R-:W-:Y:S01]  /*12c0*/  FFMA R76, R6, R15, R30 ;  /* 0x0000000f064c7223 */ /* 0x000fe2000000001e */
[----:B-1----:R-:W-:Y:S01]  /*12d0*/  @P1 MOV R4, R39 ;  /* 0x0000002700041202 */ /* 0x002fe20000000f00 */
[-C--:B---3--:R-:W-:Y:S01]  /*12e0*/  FFMA R93, R8, R18.reuse, R93 ;  /* 0x00000012085d7223 */ /* 0x088fe2000000005d */
[----:B------:R-:W-:Y:S01]  /*12f0*/  @P1 MOV R5, R41 ;  /* 0x0000002900051202 */ /* 0x000fe20000000f00 */
[-C--:B------:R-:W-:Y:S01]  /*1300*/  FFMA R95, R9, R18.reuse, R95 ;  /* 0x00000012095f7223 */ /* 0x080fe2000000005f */
[----:B------:R-:W-:Y:S01]  /*1310*/  SHF.R.U32.HI R6, RZ, 0x1, R34 ;  /* 0x00000001ff067819 */ /* 0x000fe20000011622 */
[----:B------:R-:W-:-:S02]  /*1320*/  FFMA R103, R10, R18, R103 ;  /* 0x000000120a677223 */ /* 0x000fc40000000067 */
[-C--:B0-----:R-:W-:Y:S01]  /*1330*/  FFMA R47, R11, R18.reuse, R21 ;  /* 0x000000120b2f7223 */ /* 0x081fe20000000015 */
[----:B------:R-:W-:Y:S01]  /*1340*/  SGXT.U32 R6, R6, 0x1 ;  /* 0x000000010606781a */ /* 0x000fe20000000000 */
[----:B------:R-:W-:Y:S01]  /*1350*/  FFMA R82, R7, R18, R82 ;  /* 0x0000001207527223 */ /* 0x000fe20000000052 */
[----:B------:R1:W3:Y:S01]  /*1360*/  @P1 LDG.E.SYS R3, [R4] ;  /* 0x0000000004031381 */ /* 0x0002e200001ee900 */
[----:B------:R-:W-:Y:S01]  /*1370*/  IADD3 R18, P0, R38, c[0x0][0x180], RZ ;  /* 0x0000600026127a10 */ /* 0x000fe20007f1e0ff */
[-C--:B------:R-:W-:Y:S01]  /*1380*/  FFMA R92, R8, R19.reuse, R92 ;  /* 0x00000013085c7223 */ /* 0x080fe2000000005c */
[----:B------:R-:W-:Y:S01]  /*1390*/  ISETP.NE.U32.AND P1, PT, R6, RZ, PT ;  /* 0x000000ff0600720c */ /* 0x000fe20003f25070 */
[-C--:B------:R-:W-:Y:S02]  /*13a0*/  FFMA R96, R9, R19.reuse, R96 ;  /* 0x0000001309607223 */ /* 0x080fe40000000060 */
[-C--:B------:R-:W-:Y:S02]  /*13b0*/  FFMA R104, R10, R19.reuse, R104 ;  /* 0x000000130a687223 */ /* 0x080fe40000000068 */
[----:B------:R-:W-:-:S02]  /*13c0*/  FFMA R48, R11, R19, R48 ;  /* 0x000000130b307223 */ /* 0x000fc40000000030 */
[----:B------:R-:W-:Y:S01]  /*13d0*/  FFMA R78, R7, R19, R20 ;  /* 0x00000013074e7223 */ /* 0x000fe20000000014 */
[----:B------:R-:W-:Y:S01]  /*13e0*/  IADD3.X R19, R40, c[0x0][0x184], RZ, P0, !PT ;  /* 0x0000610028137a10 */ /* 0x000fe200007fe4ff */
[C---:B------:R-:W-:Y:S02]  /*13f0*/  FFMA R87, R8.reuse, R16, R87 ;  /* 0x0000001008577223 */ /* 0x040fe40000000057 */
[C---:B------:R-:W-:Y:S02]  /*1400*/  FFMA R88, R8.reuse, R17, R88 ;  /* 0x0000001108587223 */ /* 0x040fe40000000058 */
[C---:B------:R-:W-:Y:S02]  /*1410*/  FFMA R91, R8.reuse, R12, R91 ;  /* 0x0000000c085b7223 */ /* 0x040fe4000000005b */
[C---:B------:R-:W-:Y:S02]  /*1420*/  FFMA R90, R8.reuse, R13, R90 ;  /* 0x0000000d085a7223 */ /* 0x040fe4000000005a */
[----:B------:R-:W-:-:S02]  /*1430*/  FFMA R89, R8, R14, R89 ;  /* 0x0000000e08597223 */ /* 0x000fc40000000059 */
[-C--:B------:R-:W-:Y:S01]  /*1440*/  FFMA R97, R8, R15.reuse, R97 ;  /* 0x0000000f08617223 */ /* 0x080fe20000000061 */
[----:B------:R-:W-:Y:S01]  /*1450*/  SHF.R.U32.HI R8, RZ, 0x3, R34 ;  /* 0x00000003ff087819 */ /* 0x000fe20000011622 */
[C---:B------:R-:W-:Y:S02]  /*1460*/  FFMA R80, R7.reuse, R15, R80 ;  /* 0x0000000f07507223 */ /* 0x040fe40000000050 */
[C---:B------:R-:W-:Y:S02]  /*1470*/  FFMA R81, R7.reuse, R14, R81 ;  /* 0x0000000e07517223 */ /* 0x040fe40000000051 */
[C---:B------:R-:W-:Y:S02]  /*1480*/  FFMA R86, R7.reuse, R13, R86 ;  /* 0x0000000d07567223 */ /* 0x040fe40000000056 */
[C---:B------:R-:W-:Y:S02]  /*1490*/  FFMA R83, R7.reuse, R12, R83 ;  /* 0x0000000c07537223 */ /* 0x040fe40000000053 */
[----:B------:R-:W-:-:S02]  /*14a0*/  FFMA R84, R7, R17, R84 ;  /* 0x0000001107547223 */ /* 0x000fc40000000054 */
[----:B------:R-:W-:Y:S01]  /*14b0*/  FFMA R85, R7, R16, R31 ;  /* 0x0000001007557223 */ /* 0x000fe2000000001f */
[----:B------:R-:W-:Y:S01]  /*14c0*/  SHF.R.U32.HI R7, RZ, 0x2, R34 ;  /* 0x00000002ff077819 */ /* 0x000fe20000011622 */
[C---:B------:R-:W-:Y:S01]  /*14d0*/  FFMA R98, R9.reuse, R15, R98 ;  /* 0x0000000f09627223 */ /* 0x040fe20000000062 */
[----:B-1----:R-:W-:Y:S01]  /*14e0*/  SHF.R.U32.HI R4, RZ, 0x2, R35 ;  /* 0x00000002ff047819 */ /* 0x002fe20000011623 */
[C---:B------:R-:W-:Y:S01]  /*14f0*/  FFMA R99, R9.reuse, R14, R99 ;  /* 0x0000000e09637223 */ /* 0x040fe20000000063 */
[----:B------:R-:W-:Y:S01]  /*1500*/  SHF.R.U32.HI R5, RZ, 0x3, R35 ;  /* 0x00000003ff057819 */ /* 0x000fe20000011623 */
[C---:B------:R-:W-:Y:S02]  /*1510*/  FFMA R100, R9.reuse, R13, R100 ;  /* 0x0000000d09647223 */ /* 0x040fe40000000064 */
[C---:B------:R-:W-:Y:S02]  /*1520*/  FFMA R25, R9.reuse, R12, R25 ;  /* 0x0000000c09197223 */ /* 0x040fe40000000019 */
[----:B------:R-:W-:-:S02]  /*1530*/  FFMA R94, R9, R17, R94 ;  /* 0x00000011095e7223 */ /* 0x000fc4000000005e */
[-C--:B------:R-:W-:Y:S01]  /*1540*/  FFMA R26, R9, R16.reuse, R26 ;  /* 0x00000010091a7223 */ /* 0x080fe2000000001a */
[----:B------:R-:W-:Y:S01]  /*1550*/  SHF.R.U32.HI R9, RZ, 0x1, R35 ;  /* 0x00000001ff097819 */ /* 0x000fe20000011623 */
[-C--:B------:R-:W-:Y:S01]  /*1560*/  FFMA R101, R10, R16.reuse, R101 ;  /* 0x000000100a657223 */ /* 0x080fe20000000065 */
[----:B------:R-:W-:Y:S01]  /*1570*/  SGXT.U32 R8, R8, 0x1 ;  /* 0x000000010808781a */ /* 0x000fe20000000000 */
[----:B------:R-:W-:Y:S01]  /*1580*/  FFMA R49, R11, R16, R49 ;  /* 0x000000100b317223 */ /* 0x000fe20000000031 */
[----:B------:R-:W-:Y:S01]  /*1590*/  SGXT.U32 R7, R7, 0x1 ;  /* 0x000000010707781a */ /* 0x000fe20000000000 */
[----:B------:R1:W4:Y:S01]  /*15a0*/  @P1 LDG.E.SYS R44, [R18] ;  /* 0x00000000122c1381 */ /* 0x00032200001ee900 */
[----:B------:R-:W-:Y:S01]  /*15b0*/  SGXT.U32 R4, R4, 0x1 ;  /* 0x000000010404781a */ /* 0x000fe20000000000 */
[-C--:B------:R-:W-:Y:S01]  /*15c0*/  FFMA R102, R10, R17.reuse, R102 ;  /* 0x000000110a667223 */ /* 0x080fe20000000066 */
[----:B------:R-:W-:Y:S01]  /*15d0*/  IADD3 R6, P0, R18, c[0x0][0x180], RZ ;  /* 0x0000600012067a10 */ /* 0x000fe20007f1e0ff */
[----:B------:R-:W-:Y:S01]  /*15e0*/  FFMA R50, R11, R17, R50 ;  /* 0x000000110b327223 */ /* 0x000fe20000000032 */
[----:B------:R-:W-:Y:S01]  /*15f0*/  IADD3 R16, P1, R39, c[0x0][0x1b0], RZ ;  /* 0x00006c0027107a10 */ /* 0x000fe20007f3e0ff */
[----:B------:R-:W-:Y:S01]  /*1600*/  ULDC.64 UR6, c[0x0][0x180] ;  /* 0x0000600000067ab9 */ /* 0x000fe20000000a00 */
[----:B------:R-:W-:Y:S01]  /*1610*/  SGXT.U32 R9, R9, 0x1 ;  /* 0x000000010909781a */ /* 0x000fe20000000000 */
[C---:B------:R-:W-:Y:S01]  /*1620*/  FFMA R105, R10.reuse, R12, R105 ;  /* 0x0000000c0a697223 */ /* 0x040fe20000000069 */
[----:B------:R-:W-:Y:S01]  /*1630*/  SGXT.U32 R5, R5, 0x1 ;  /* 0x000000010505781a */ /* 0x000fe20000000000 */
[----:B------:R-:W-:Y:S01]  /*1640*/  FFMA R106, R10, R13, R106 ;  /* 0x0000000d0a6a7223 */ /* 0x000fe2000000006a */
[----:B------:R-:W-:Y:S01]  /*1650*/  ISETP.NE.U32.AND P3, PT, R8, RZ, PT ;  /* 0x000000ff0800720c */ /* 0x000fe20003f65070 */
[CC--:B------:R-:W-:Y:S01]  /*1660*/  FFMA R107, R10.reuse, R14.reuse, R107 ;  /* 0x0000000e0a6b7223 */ /* 0x0c0fe2000000006b */
[----:B------:R-:W-:Y:S01]  /*1670*/  ISETP.NE.U32.AND P4, PT, R7, RZ, PT ;  /* 0x000000ff0700720c */ /* 0x000fe20003f85070 */
[-C--:B------:R-:W-:Y:S01]  /*1680*/  FFMA R24, R10, R15.reuse, R24 ;  /* 0x0000000f0a187223 */ /* 0x080fe20000000018 */
[----:B------:R-:W-:Y:S01]  /*1690*/  ISETP.NE.U32.AND P5, PT, R4, RZ, PT ;  /* 0x000000ff0400720c */ /* 0x000fe20003fa5070 */
[----:B------:R-:W-:Y:S01]  /*16a0*/  FFMA R52, R11, R15, R52 ;  /* 0x0000000f0b347223 */ /* 0x000fe20000000034 */
[----:B------:R-:W-:Y:S01]  /*16b0*/  IADD3.X R7, R19, c[0x0][0x184], RZ, P0, !PT ;  /* 0x0000610013077a10 */ /* 0x000fe200007fe4ff */
[----:B------:R-:W-:Y:S01]  /*16c0*/  FFMA R55, R11, R14, R55 ;  /* 0x0000000e0b377223 */ /* 0x000fe20000000037 */
[----:B------:R-:W-:Y:S01]  /*16d0*/  IADD3.X R17, R41, c[0x0][0x1b4], RZ, P1, !PT ;  /* 0x00006d0029117a10 */ /* 0x000fe20000ffe4ff */
[----:B------:R-:W-:Y:S01]  /*16e0*/  FFMA R66, R11, R13, R66 ;  /* 0x0000000d0b427223 */ /* 0x000fe20000000042 */
[----:B------:R-:W-:Y:S01]  /*16f0*/  ISETP.NE.U32.AND P2, PT, R9, RZ, PT ;  /* 0x000000ff0900720c */ /* 0x000fe20003f45070 */
[----:B------:R-:W-:Y:S01]  /*1700*/  FFMA R79, R11, R12, R79 ;  /* 0x0000000c0b4f7223 */ /* 0x000fe2000000004f */
[----:B------:R-:W-:Y:S01]  /*1710*/  ISETP.NE.U32.AND P0, PT, R5, RZ, PT ;  /* 0x000000ff0500720c */ /* 0x000fe20003f05070 */
[----:B------:R-:W-:Y:S01]  /*1720*/  LDS.U.128 R12, [R45] ;  /* 0x000000002d0c7984 */ /* 0x000fe20000001c00 */
[----:B------:R-:W-:-:S04]  /*1730*/  IADD3 R4, P1, R16, c[0x0][0x1b0], RZ ;  /* 0x00006c0010047a10 */ /* 0x000fc80007f3e0ff */
[----:B------:R-:W-:-:S03]  /*1740*/  IADD3.X R5, R17, c[0x0][0x1b4], RZ, P1, !PT ;  /* 0x00006d0011057a10 */ /* 0x000fc60000ffe4ff */
[----:B------:R5:W2:Y:S01]  /*1750*/  @P3 LDG.E.SYS R0, [R6.64+UR6] ;  /* 0x0000000606003981 */ /* 0x000aa2000c1ee900 */
[----:B------:R-:W-:-:S03]  /*1760*/  ULDC.64 UR6, c[0x0][0x1b0] ;  /* 0x00006c0000067ab9 */ /* 0x000fc60000000a00 */
[----:B------:R5:W2:Y:S04]  /*1770*/  @P4 LDG.E.SYS R42, [R6] ;  /* 0x00000000062a4381 */ /* 0x000aa800001ee900 */
[----:B------:R0:W2:Y:S04]  /*1780*/  @P2 LDG.E.SYS R2, [R16] ;  /* 0x0000000010022381 */ /* 0x0000a800001ee900 */
[----:B------:R0:W2:Y:S04]  /*1790*/  @P5 LDG.E.SYS R32, [R4] ;  /* 0x0000000004205381 */ /* 0x0000a800001ee900 */
[----:B------:R0:W2:Y:S04]  /*17a0*/  @P0 LDG.E.SYS R33, [R4.64+UR6] ;  /* 0x0000000604210981 */ /* 0x0000a8000c1ee900 */
[----:B------:R-:W0:Y:S08]  /*17b0*/  LDS.U.128 R28, [R43] ;  /* 0x000000002b1c7984 */ /* 0x000e300000001c00 */
[----:B------:R-:W0:Y:S01]  /*17c0*/  LDS.U.128 R8, [R45+0x40] ;  /* 0x000040002d087984 */ /* 0x000e220000001c00 */
[----:B------:R-:W-:-:S02]  /*17d0*/  MOV R20, c[0x0][0x180] ;  /* 0x0000600000147a02 */ /* 0x000fc40000000f00 */
[----:B-1----:R-:W-:Y:S02]  /*17e0*/  MOV R18, c[0x0][0x1b0] ;  /* 0x00006c0000127a02 */ /* 0x002fe40000000f00 */
[----:B------:R-:W-:Y:S02]  /*17f0*/  IADD3 R19, P1, R20, c[0x0][0x180], RZ ;  /* 0x0000600014137a10 */ /* 0x000fe40007f3e0ff */
[----:B------:R-:W-:Y:S02]  /*1800*/  MOV R20, c[0x0][0x184] ;  /* 0x0000610000147a02 */ /* 0x000fe40000000f00 */
[----:B------:R-:W-:Y:S02]  /*1810*/  IADD3 R18, P5, R18, c[0x0][0x1b0], RZ ;  /* 0x00006c0012127a10 */ /* 0x000fe40007fbe0ff */
[----:B------:R-:W-:Y:S02]  /*1820*/  MOV R21, c[0x0][0x1b4] ;  /* 0x00006d0000157a02 */ /* 0x000fe40000000f00 */
[----:B------:R-:W-:-:S02]  /*1830*/  IADD3 R19, P4, R19, c[0x0][0x180], RZ ;  /* 0x0000600013137a10 */ /* 0x000fc40007f9e0ff */
[----:B------:R-:W-:Y:S02]  /*1840*/  IADD3.X R20, R20, c[0x0][0x184], RZ, P1, !PT ;  /* 0x0000610014147a10 */ /* 0x000fe40000ffe4ff */
[----:B-----5:R-:W-:Y:S02]  /*1850*/  IADD3 R6, P1, R18, c[0x0][0x1b0], RZ ;  /* 0x00006c0012067a10 */ /* 0x020fe40007f3e0ff */
[----:B------:R-:W-:Y:S02]  /*1860*/  IADD3.X R7, R21, c[0x0][0x1b4], RZ, P5, !PT ;  /* 0x00006d0015077a10 */ /* 0x000fe40002ffe4ff */
[----:B0-----:R-:W-:Y:S02]  /*1870*/  IADD3.X R17, R20, c[0x0][0x184], RZ, P4, !PT ;  /* 0x0000610014117a10 */ /* 0x001fe400027fe4ff */
[----:B------:R-:W-:Y:S01]  /*1880*/  IADD3 R39, P4, P5, R39, c[0x0][0x1b8], R6 ;  /* 0x00006e0027277a10 */ /* 0x000fe20007d9e006 */
[----:B------:R-:W0:Y:S01]  /*1890*/  LDS.U.128 R20, [R43+0x80] ;  /* 0x000080002b147984 */ /* 0x000e220000001c00 */
[----:B------:R-:W-:-:S02]  /*18a0*/  IADD3.X R6, R7, c[0x0][0x1b4], RZ, P1, !PT ;  /* 0x00006d0007067a10 */ /* 0x000fc40000ffe4ff */
[----:B------:R-:W-:Y:S02]  /*18b0*/  IADD3 R38, P2, P3, R38, c[0x0][0x188], R19 ;  /* 0x0000620026267a10 */ /* 0x000fe40007b5e013 */
[----:B------:R-:W-:Y:S01]  /*18c0*/  IADD3.X R41, R41, c[0x0][0x1bc], R6, P4, P5 ;  /* 0x00006f0029297a10 */ /* 0x000fe200027ea406 */
[-C--:B------:R-:W-:Y:S02]  /*18d0*/  FFMA R87, R12, R28.reuse, R87 ;  /* 0x0000001c0c577223 */ /* 0x080fe40000000057 */
[-C--:B------:R-:W-:Y:S02]  /*18e0*/  FFMA R88, R13, R28.reuse, R88 ;  /* 0x0000001c0d587223 */ /* 0x080fe40000000058 */
[-C--:B------:R-:W-:Y:S02]  /*18f0*/  FFMA R93, R14, R28.reuse, R93 ;  /* 0x0000001c0e5d7223 */ /* 0x080fe4000000005d */
[-C--:B------:R-:W-:Y:S02]  /*1900*/  FFMA R92, R15, R28.reuse, R92 ;  /* 0x0000001c0f5c7223 */ /* 0x080fe4000000005c */
[----:B------:R-:W-:-:S02]  /*1910*/  FFMA R91, R8, R28, R91 ;  /* 0x0000001c085b7223 */ /* 0x000fc4000000005b */
[-C--:B------:R-:W-:Y:S02]  /*1920*/  FFMA R90, R9, R28.reuse, R90 ;  /* 0x0000001c095a7223 */ /* 0x080fe4000000005a */
[-C--:B------:R-:W-:Y:S02]  /*1930*/  FFMA R89, R10, R28.reuse, R89 ;  /* 0x0000001c0a597223 */ /* 0x080fe40000000059 */
[----:B------:R-:W-:Y:S01]  /*1940*/  FFMA R97, R11, R28, R97 ;  /* 0x0000001c0b617223 */ /* 0x000fe20000000061 */
[----:B------:R-:W-:Y:S01]  /*1950*/  IADD3.X R40, R40, c[0x0][0x18c], R17, P2, P3 ;  /* 0x0000630028287a10 */ /* 0x000fe200017e6411 */
[-C--:B------:R-:W-:Y:S01]  /*1960*/  FFMA R96, R15, R29.reuse, R96 ;  /* 0x0000001d0f607223 */ /* 0x080fe20000000060 */
[----:B------:R-:W-:Y:S01]  /*1970*/  LDS.U.128 R4, [R45+0x210] ;  /* 0x000210002d047984 */ /* 0x000fe20000001c00 */
[-C--:B------:R-:W-:Y:S02]  /*1980*/  FFMA R95, R14, R29.reuse, R95 ;  /* 0x0000001d0e5f7223 */ /* 0x080fe4000000005f */
[----:B------:R-:W-:-:S02]  /*1990*/  FFMA R94, R13, R29, R94 ;  /* 0x0000001d0d5e7223 */ /* 0x000fc4000000005e */
[-C--:B------:R-:W-:Y:S02]  /*19a0*/  FFMA R28, R12, R29.reuse, R26 ;  /* 0x0000001d0c1c7223 */ /* 0x080fe4000000001a */
[-C--:B------:R-:W-:Y:S01]  /*19b0*/  FFMA R98, R11, R29.reuse, R98 ;  /* 0x0000001d0b627223 */ /* 0x080fe20000000062 */
[----:B------:R-:W-:Y:S01]  /*19c0*/  LDS.U.128 R16, [R45+0x250] ;  /* 0x000250002d107984 */ /* 0x000fe20000001c00 */
[-C--:B------:R-:W-:Y:S02]  /*19d0*/  FFMA R99, R10, R29.reuse, R99 ;  /* 0x0000001d0a637223 */ /* 0x080fe40000000063 */
[----:B------:R-:W-:Y:S02]  /*19e0*/  FFMA R100, R9, R29, R100 ;  /* 0x0000001d09647223 */ /* 0x000fe40000000064 */
[-C--:B------:R-:W-:Y:S02]  /*19f0*/  FFMA R101, R12, R30.reuse, R101 ;  /* 0x0000001e0c657223 */ /* 0x080fe40000000065 */
[----:B------:R-:W-:-:S02]  /*1a00*/  FFMA R102, R13, R30, R102 ;  /* 0x0000001e0d667223 */ /* 0x000fc40000000066 */
[-C--:B------:R-:W-:Y:S02]  /*1a10*/  FFMA R103, R14, R30.reuse, R103 ;  /* 0x0000001e0e677223 */ /* 0x080fe40000000067 */
[-C--:B------:R-:W-:Y:S02]  /*1a20*/  FFMA R104, R15, R30.reuse, R104 ;  /* 0x0000001e0f687223 */ /* 0x080fe40000000068 */
[-C--:B------:R-:W-:Y:S02]  /*1a30*/  FFMA R105, R8, R30.reuse, R105 ;  /* 0x0000001e08697223 */ /* 0x080fe40000000069 */
[-C--:B------:R-:W-:Y:S02]  /*1a40*/  FFMA R106, R9, R30.reuse, R106 ;  /* 0x0000001e096a7223 */ /* 0x080fe4000000006a */
[----:B------:R-:W-:Y:S02]  /*1a50*/  FFMA R107, R10, R30, R107 ;  /* 0x0000001e0a6b7223 */ /* 0x000fe4000000006b */
[----:B------:R-:W-:-:S02]  /*1a60*/  FFMA R29, R8, R29, R25 ;  /* 0x0000001d081d7223 */ /* 0x000fc40000000019 */
[----:B------:R-:W-:Y:S02]  /*1a70*/  FFMA R30, R11, R30, R24 ;  /* 0x0000001e0b1e7223 */ /* 0x000fe40000000018 */
[----:B------:R-:W1:Y:S01]  /*1a80*/  LDS.U.128 R24, [R43+0x200] ;  /* 0x000200002b187984 */ /* 0x000e620000001c00 */
[-C--:B------:R-:W-:Y:S02]  /*1a90*/  FFMA R48, R15, R31.reuse, R48 ;  /* 0x0000001f0f307223 */ /* 0x080fe40000000030 */
[-C--:B------:R-:W-:Y:S02]  /*1aa0*/  FFMA R47, R14, R31.reuse, R47 ;  /* 0x0000001f0e2f7223 */ /* 0x080fe4000000002f */
[-C--:B------:R-:W-:Y:S02]  /*1ab0*/  FFMA R50, R13, R31.reuse, R50 ;  /* 0x0000001f0d327223 */ /* 0x080fe40000000032 */
[-C--:B------:R-:W-:Y:S02]  /*1ac0*/  FFMA R49, R12, R31.reuse, R49 ;  /* 0x0000001f0c317223 */ /* 0x080fe40000000031 */
[----:B------:R-:W-:-:S02]  /*1ad0*/  FFMA R52, R11, R31, R52 ;  /* 0x0000001f0b347223 */ /* 0x000fc40000000034 */
[-C--:B------:R-:W-:Y:S02]  /*1ae0*/  FFMA R55, R10, R31.reuse, R55 ;  /* 0x0000001f0a377223 */ /* 0x080fe40000000037 */
[-C--:B------:R-:W-:Y:S02]  /*1af0*/  FFMA R66, R9, R31.reuse, R66 ;  /* 0x0000001f09427223 */ /* 0x080fe40000000042 */
[----:B------:R-:W-:Y:S02]  /*1b00*/  FFMA R79, R8, R31, R79 ;  /* 0x0000001f084f7223 */ /* 0x000fe4000000004f */
[-C--:B0-----:R-:W-:Y:S02]  /*1b10*/  FFMA R77, R12, R20.reuse, R77 ;  /* 0x000000140c4d7223 */ /* 0x081fe4000000004d */
[-C--:B------:R-:W-:Y:S02]  /*1b20*/  FFMA R74, R13, R20.reuse, R74 ;  /* 0x000000140d4a7223 */ /* 0x080fe4000000004a */
[----:B------:R-:W-:-:S02]  /*1b30*/  FFMA R65, R14, R20, R65 ;  /* 0x000000140e417223 */ /* 0x000fc40000000041 */
[-C--:B------:R-:W-:Y:S02]  /*1b40*/  FFMA R63, R15, R20.reuse, R63 ;  /* 0x000000140f3f7223 */ /* 0x080fe4000000003f */
[-C--:B------:R-:W-:Y:S02]  /*1b50*/  FFMA R51, R8, R20.reuse, R51 ;  /* 0x0000001408337223 */ /* 0x080fe40000000033 */
[-C--:B------:R-:W-:Y:S02]  /*1b60*/  FFMA R54, R9, R20.reuse, R54 ;  /* 0x0000001409367223 */ /* 0x080fe40000000036 */
[-C--:B------:R-:W-:Y:S02]  /*1b70*/  FFMA R53, R10, R20.reuse, R53 ;  /* 0x000000140a357223 */ /* 0x080fe40000000035 */
[C---:B------:R-:W-:Y:S02]  /*1b80*/  FFMA R61, R11.reuse, R20, R61 ;  /* 0x000000140b3d7223 */ /* 0x040fe4000000003d */
[----:B------:R-:W-:-:S02]  /*1b90*/  FFMA R64, R11, R21, R64 ;  /* 0x000000150b407223 */ /* 0x000fc40000000040 */
[-C--:B------:R-:W-:Y:S02]  /*1ba0*/  FFMA R59, R10, R21.reuse, R59 ;  /* 0x000000150a3b7223 */ /* 0x080fe4000000003b */
[----:B------:R-:W-:Y:S02]  /*1bb0*/  FFMA R62, R9, R21, R62 ;  /* 0x00000015093e7223 */ /* 0x000fe4000000003e */
[C---:B-1----:R-:W-:Y:S02]  /*1bc0*/  FFMA R87, R24.reuse, R4, R87 ;  /* 0x0000000418577223 */ /* 0x042fe40000000057 */
[C---:B------:R-:W-:Y:S02]  /*1bd0*/  FFMA R88, R24.reuse, R5, R88 ;  /* 0x0000000518587223 */ /* 0x040fe40000000058 */
[C---:B------:R-:W-:Y:S02]  /*1be0*/  FFMA R93, R24.reuse, R6, R93 ;  /* 0x00000006185d7223 */ /* 0x040fe4000000005d */
[----:B------:R-:W-:-:S02]  /*1bf0*/  FFMA R92, R24, R7, R92 ;  /* 0x00000007185c7223 */ /* 0x000fc4000000005c */
[C---:B------:R-:W-:Y:S02]  /*1c00*/  FFMA R91, R24.reuse, R16, R91 ;  /* 0x00000010185b7223 */ /* 0x040fe4000000005b */
[C---:B------:R-:W-:Y:S02]  /*1c10*/  FFMA R90, R24.reuse, R17, R90 ;  /* 0x00000011185a7223 */ /* 0x040fe4000000005a */
[C---:B------:R-:W-:Y:S02]  /*1c20*/  FFMA R89, R24.reuse, R18, R89 ;  /* 0x0000001218597223 */ /* 0x040fe40000000059 */
        /* <DEDUP_REMOVED lines=9> */
[-C--:B------:R-:W-:Y:S02]  /*1cc0*/  FFMA R102, R5, R26.reuse, R102 ;  /* 0x0000001a05667223 */ /* 0x080fe40000000066 */
[-C--:B------:R-:W-:Y:S02]  /*1cd0*/  FFMA R103, R6, R26.reuse, R103 ;  /* 0x0000001a06677223 */ /* 0x080fe40000000067 */
[-C--:B------:R-:W-:Y:S02]  /*1ce0*/  FFMA R104, R7, R26.reuse, R104 ;  /* 0x0000001a07687223 */ /* 0x080fe40000000068 */
[-C--:B------:R-:W-:Y:S02]  /*1cf0*/  FFMA R105, R16, R26.reuse, R105 ;  /* 0x0000001a10697223 */ /* 0x080fe40000000069 */
        /* <DEDUP_REMOVED lines=9> */
[-C--:B------:R-:W-:Y:S02]  /*1d90*/  FFMA R71, R14, R22.reuse, R71 ;  /* 0x000000160e477223 */ /* 0x080fe40000000047 */
[-C--:B------:R-:W-:Y:S02]  /*1da0*/  FFMA R72, R15, R22.reuse, R72 ;  /* 0x000000160f487223 */ /* 0x080fe40000000048 */
[-C--:B------:R-:W-:Y:S02]  /*1db0*/  FFMA R75, R8, R22.reuse, R75 ;  /* 0x00000016084b7223 */ /* 0x080fe4000000004b */
[-C--:B------:R-:W-:Y:S02]  /*1dc0*/  FFMA R70, R9, R22.reuse, R70 ;  /* 0x0000001609467223 */ /* 0x080fe40000000046 */
[----:B------:R-:W-:-:S02]  /*1dd0*/  FFMA R73, R10, R22, R73 ;  /* 0x000000160a497223 */ /* 0x000fc40000000049 */
[C---:B------:R-:W-:Y:S02]  /*1de0*/  FFMA R76, R11.reuse, R22, R76 ;  /* 0x000000160b4c7223 */ /* 0x040fe4000000004c */
[-C--:B------:R-:W-:Y:S02]  /*1df0*/  FFMA R80, R11, R23.reuse, R80 ;  /* 0x000000170b507223 */ /* 0x080fe40000000050 */
[-C--:B------:R-:W-:Y:S02]  /*1e00*/  FFMA R81, R10, R23.reuse, R81 ;  /* 0x000000170a517223 */ /* 0x080fe40000000051 */
[-C--:B------:R-:W-:Y:S02]  /*1e10*/  FFMA R86, R9, R23.reuse, R86 ;  /* 0x0000001709567223 */ /* 0x080fe40000000056 */
[-C--:B------:R-:W-:Y:S02]  /*1e20*/  FFMA R83, R8, R23.reuse, R83 ;  /* 0x0000001708537223 */ /* 0x080fe40000000053 */
[-C--:B------:R-:W-:Y:S01]  /*1e30*/  FFMA R78, R15, R23.reuse, R78 ;  /* 0x000000170f4e7223 */ /* 0x080fe2000000004e */
[----:B------:R-:W0:Y:S01]  /*1e40*/  LDS.U.128 R8, [R43+0x280] ;  /* 0x000280002b087984 */ /* 0x000e220000001c00 */
[----:B------:R-:W-:-:S02]  /*1e50*/  FFMA R82, R14, R23, R82 ;  /* 0x000000170e527223 */ /* 0x000fc40000000052 */
[-C--:B------:R-:W-:Y:S02]  /*1e60*/  FFMA R84, R13, R23.reuse, R84 ;  /* 0x000000170d547223 */ /* 0x080fe40000000054 */
[----:B------:R-:W-:Y:S02]  /*1e70*/  FFMA R85, R12, R23, R85 ;  /* 0x000000170c557223 */ /* 0x000fe40000000055 */
[----:B------:R-:W-:Y:S01]  /*1e80*/  FFMA R25, R16, R25, R29 ;  /* 0x0000001910197223 */ /* 0x000fe2000000001d */
[----:B------:R-:W-:Y:S01]  /*1e90*/  LDS.U.128 R12, [R45+0x420] ;  /* 0x000420002d0c7984 */ /* 0x000fe20000001c00 */
[----:B------:R-:W-:-:S07]  /*1ea0*/  FFMA R26, R19, R26, R30 ;  /* 0x0000001a131a7223 */ /* 0x000fce000000001e */
[----:B------:R-:W1:Y:S08]  /*1eb0*/  LDS.U.128 R28, [R43+0x400] ;  /* 0x000400002b1c7984 */ /* 0x000e700000001c00 */
[----:B------:R-:W5:Y:S01]  /*1ec0*/  LDS.U.128 R20, [R45+0x460] ;  /* 0x000460002d147984 */ /* 0x000f620000001c00 */
[-C--:B------:R-:W-:Y:S02]  /*1ed0*/  FFMA R48, R7, R27.reuse, R48 ;  /* 0x0000001b07307223 */ /* 0x080fe40000000030 */
[----:B------:R-:W-:-:S02]  /*1ee0*/  FFMA R47, R6, R27, R47 ;  /* 0x0000001b062f7223 */ /* 0x000fc4000000002f */
[-C--:B------:R-:W-:Y:S02]  /*1ef0*/  FFMA R50, R5, R27.reuse, R50 ;  /* 0x0000001b05327223 */ /* 0x080fe40000000032 */
[-C--:B------:R-:W-:Y:S02]  /*1f00*/  FFMA R49, R4, R27.reuse, R49 ;  /* 0x0000001b04317223 */ /* 0x080fe40000000031 */
[-C--:B------:R-:W-:Y:S02]  /*1f10*/  FFMA R52, R19, R27.reuse, R52 ;  /* 0x0000001b13347223 */ /* 0x080fe40000000034 */
[-C--:B------:R-:W-:Y:S02]  /*1f20*/  FFMA R55, R18, R27.reuse, R55 ;  /* 0x0000001b12377223 */ /* 0x080fe40000000037 */
[-C--:B------:R-:W-:Y:S02]  /*1f30*/  FFMA R66, R17, R27.reuse, R66 ;  /* 0x0000001b11427223 */ /* 0x080fe40000000042 */
[----:B------:R-:W-:-:S02]  /*1f40*/  FFMA R79, R16, R27, R79 ;  /* 0x0000001b104f7223 */ /* 0x000fc4000000004f */
[----:B0-----:R-:W-:Y:S02]  /*1f50*/  FFMA R77, R4, R8, R77 ;  /* 0x00000008044d7223 */ /* 0x001fe4000000004d */
[C---:B------:R-:W-:Y:S02]  /*1f60*/  FFMA R74, R8.reuse, R5, R74 ;  /* 0x00000005084a7223 */ /* 0x040fe4000000004a */
[C---:B------:R-:W-:Y:S02]  /*1f70*/  FFMA R65, R8.reuse, R6, R65 ;  /* 0x0000000608417223 */ /* 0x040fe40000000041 */
[----:B------:R-:W-:Y:S02]  /*1f80*/  FFMA R63, R8, R7, R63 ;  /* 0x00000007083f7223 */ /* 0x000fe4000000003f */
[----:B------:R-:W-:Y:S02]  /*1f90*/  FFMA R51, R16, R8, R51 ;  /* 0x0000000810337223 */ /* 0x000fe40000000033 */
[----:B------:R-:W-:-:S02]  /*1fa0*/  FFMA R54, R8, R17, R54 ;  /* 0x0000001108367223 */ /* 0x000fc40000000036 */
[----:B------:R-:W-:Y:S02]  /*1fb0*/  FFMA R53, R8, R18, R53 ;  /* 0x0000001208357223 */ /* 0x000fe40000000035 */
[C---:B-1----:R-:W-:Y:S02]  /*1fc0*/  FFMA R87, R28.reuse, R12, R87 ;  /* 0x0000000c1c577223 */ /* 0x042fe40000000057 */
[C---:B------:R-:W-:Y:S02]  /*1fd0*/  FFMA R88, R28.reuse, R13, R88 ;  /* 0x0000000d1c587223 */ /* 0x040fe40000000058 */
[C---:B------:R-:W-:Y:S02]  /*1fe0*/  FFMA R93, R28.reuse, R14, R93 ;  /* 0x0000000e1c5d7223 */ /* 0x040fe4000000005d */
[C---:B------:R-:W-:Y:S02]  /*1ff0*/  FFMA R92, R28.reuse, R15, R92 ;  /* 0x0000000f1c5c7223 */ /* 0x040fe4000000005c */
[----:B-----5:R-:W-:-:S02]  /*2000*/  FFMA R91, R28, R20, R91 ;  /* 0x000000141c5b7223 */ /* 0x020fc4000000005b */
[C---:B------:R-:W-:Y:S02]  /*2010*/  FFMA R90, R28.reuse, R21, R90 ;  /* 0x000000151c5a7223 */ /* 0x040fe4000000005a */
[C---:B------:R-:W-:Y:S02]  /*2020*/  FFMA R89, R28.reuse, R22, R89 ;  /* 0x000000161c597223 */ /* 0x040fe40000000059 */
[----:B------:R-:W-:Y:S02]  /*2030*/  FFMA R97, R28, R23, R97 ;  /* 0x000000171c617223 */ /* 0x000fe40000000061 */
[-C--:B------:R-:W-:Y:S02]  /*2040*/  FFMA R96, R15, R29.reuse, R96 ;  /* 0x0000001d0f607223 */ /* 0x080fe40000000060 */
[-C--:B------:R-:W-:Y:S02]  /*2050*/  FFMA R95, R14, R29.reuse, R95 ;  /* 0x0000001d0e5f7223 */ /* 0x080fe4000000005f */
[----:B------:R-:W-:-:S02]  /*2060*/  FFMA R94, R13, R29, R94 ;  /* 0x0000001d0d5e7223 */ /* 0x000fc4000000005e */
[-C--:B------:R-:W-:Y:S02]  /*2070*/  FFMA R28, R12, R29.reuse, R24 ;  /* 0x0000001d0c1c7223 */ /* 0x080fe40000000018 */
[-C--:B------:R-:W-:Y:S02]  /*2080*/  FFMA R98, R23, R29.reuse, R98 ;  /* 0x0000001d17627223 */ /* 0x080fe40000000062 */
        /* <DEDUP_REMOVED lines=16> */
[CC--:B------:R-:W-:Y:S02]  /*2190*/  FFMA R60, R5.reuse, R9.reuse, R60 ;  /* 0x00000009053c7223 */ /* 0x0c0fe4000000003c */
[C---:B------:R-:W-:Y:S02]  /*21a0*/  FFMA R67, R4.reuse, R9, R67 ;  /* 0x0000000904437223 */ /* 0x040fe40000000043 */
[-C--:B------:R-:W-:Y:S02]  /*21b0*/  FFMA R69, R4, R10.reuse, R69 ;  /* 0x0000000a04457223 */ /* 0x080fe40000000045 */
[-C--:B------:R-:W-:Y:S02]  /*21c0*/  FFMA R68, R5, R10.reuse, R68 ;  /* 0x0000000a05447223 */ /* 0x080fe40000000044 */
[-C--:B------:R-:W-:Y:S02]  /*21d0*/  FFMA R71, R6, R10.reuse, R71 ;  /* 0x0000000a06477223 */ /* 0x080fe40000000047 */
[----:B------:R-:W-:-:S02]  /*21e0*/  FFMA R72, R7, R10, R72 ;  /* 0x0000000a07487223 */ /* 0x000fc40000000048 */
[-C--:B------:R-:W-:Y:S02]  /*21f0*/  FFMA R75, R16, R10.reuse, R75 ;  /* 0x0000000a104b7223 */ /* 0x080fe4000000004b */
[-C--:B------:R-:W-:Y:S02]  /*2200*/  FFMA R70, R17, R10.reuse, R70 ;  /* 0x0000000a11467223 */ /* 0x080fe40000000046 */
[CC--:B------:R-:W-:Y:S02]  /*2210*/  FFMA R73, R18.reuse, R10.reuse, R73 ;  /* 0x0000000a12497223 */ /* 0x0c0fe40000000049 */
[C---:B------:R-:W-:Y:S02]  /*2220*/  FFMA R76, R19.reuse, R10, R76 ;  /* 0x0000000a134c7223 */ /* 0x040fe4000000004c */
[-C--:B------:R-:W-:Y:S02]  /*2230*/  FFMA R80, R19, R11.reuse, R80 ;  /* 0x0000000b13507223 */ /* 0x080fe40000000050 */
[----:B------:R-:W-:-:S02]  /*2240*/  FFMA R81, R18, R11, R81 ;  /* 0x0000000b12517223 */ /* 0x000fc40000000051 */
[-C--:B------:R-:W-:Y:S02]  /*2250*/  FFMA R86, R17, R11.reuse, R86 ;  /* 0x0000000b11567223 */ /* 0x080fe40000000056 */
[-C--:B------:R-:W-:Y:S02]  /*2260*/  FFMA R83, R16, R11.reuse, R83 ;  /* 0x0000000b10537223 */ /* 0x080fe40000000053 */
[-C--:B------:R-:W-:Y:S01]  /*2270*/  FFMA R78, R7, R11.reuse, R78 ;  /* 0x0000000b074e7223 */ /* 0x080fe2000000004e */
[----:B------:R-:W0:Y:S01]  /*2280*/  LDS.U.128 R16, [R43+0x480] ;  /* 0x000480002b107984 */ /* 0x000e220000001c00 */
[-C--:B------:R-:W-:Y:S02]  /*2290*/  FFMA R82, R6, R11.reuse, R82 ;  /* 0x0000000b06527223 */ /* 0x080fe40000000052 */
[-C--:B------:R-:W-:Y:S02]  /*22a0*/  FFMA R84, R5, R11.reuse, R84 ;  /* 0x0000000b05547223 */ /* 0x080fe40000000054 */
[----:B------:R-:W-:-:S02]  /*22b0*/  FFMA R85, R4, R11, R85 ;  /* 0x0000000b04557223 */ /* 0x000fc40000000055 */
        /* <DEDUP_REMOVED lines=85> */
[-C--:B------:R-:W-:Y:S02]  /*2810*/  FFMA R64, R7, R21.reuse, R64 ;  /* 0x0000001507407223 */ /* 0x080fe40000000040 */
[----:B------:R-:W-:-:S02]  /*2820*/  FFMA R59, R6, R21, R59 ;  /* 0x00000015063b7223 */ /* 0x000fc4000000003b */
[-C--:B------:R-:W-:Y:S02]  /*2830*/  FFMA R62, R5, R21.reuse, R62 ;  /* 0x00000015053e7223 */ /* 0x080fe4000000003e */
[----:B------:R-:W-:Y:S02]  /*2840*/  FFMA R57, R4, R21, R57 ;  /* 0x0000001504397223 */ /* 0x000fe40000000039 */
[C---:B-1----:R-:W-:Y:S02]  /*2850*/  FFMA R87, R28.reuse, R16, R87 ;  /* 0x000000101c577223 */ /* 0x042fe40000000057 */
[C---:B------:R-:W-:Y:S02]  /*2860*/  FFMA R88, R28.reuse, R17, R88 ;  /* 0x000000111c587223 */ /* 0x040fe40000000058 */
[C---:B------:R-:W-:Y:S02]  /*2870*/  FFMA R93, R28.reuse, R18, R93 ;  /* 0x000000121c5d7223 */ /* 0x040fe4000000005d */
[----:B------:R-:W-:-:S02]  /*2880*/  FFMA R92, R28, R19, R92 ;  /* 0x000000131c5c7223 */ /* 0x000fc4000000005c */
[C---:B-----5:R-:W-:Y:S02]  /*2890*/  FFMA R91, R28.reuse, R12, R91 ;  /* 0x0000000c1c5b7223 */ /* 0x060fe4000000005b */
[C---:B------:R-:W-:Y:S02]  /*28a0*/  FFMA R90, R28.reuse, R13, R90 ;  /* 0x0000000d1c5a7223 */ /* 0x040fe4000000005a */
[C---:B------:R-:W-:Y:S02]  /*28b0*/  FFMA R89, R28.reuse, R14, R89 ;  /* 0x0000000e1c597223 */ /* 0x040fe40000000059 */
[----:B------:R-:W-:Y:S02]  /*28c0*/  FFMA R97, R28, R15, R97 ;  /* 0x0000000f1c617223 */ /* 0x000fe40000000061 */
        /* <DEDUP_REMOVED lines=8> */
[-C--:B------:R-:W-:Y:S01]  /*2950*/  FFMA R96, R19, R29.reuse, R96 ;  /* 0x0000001d13607223 */ /* 0x080fe20000000060 */
[----:B------:R-:W0:Y:S01]  /*2960*/  LDS.U.128 R4, [R43+0x880] ;  /* 0x000880002b047984 */ /* 0x000e220000001c00 */
[-C--:B------:R-:W-:Y:S02]  /*2970*/  FFMA R95, R18, R29.reuse, R95 ;  /* 0x0000001d125f7223 */ /* 0x080fe4000000005f */
[-C--:B------:R-:W-:Y:S02]  /*2980*/  FFMA R94, R17, R29.reuse, R94 ;  /* 0x0000001d115e7223 */ /* 0x080fe4000000005e */
[-C--:B------:R-:W-:Y:S02]  /*2990*/  FFMA R28, R16, R29.reuse, R24 ;  /* 0x0000001d101c7223 */ /* 0x080fe40000000018 */
[-C--:B------:R-:W-:Y:S02]  /*29a0*/  FFMA R98, R15, R29.reuse, R98 ;  /* 0x0000001d0f627223 */ /* 0x080fe40000000062 */
[----:B------:R-:W-:-:S02]  /*29b0*/  FFMA R99, R14, R29, R99 ;  /* 0x0000001d0e637223 */ /* 0x000fc40000000063 */
[----:B------:R-:W-:Y:S02]  /*29c0*/  FFMA R100, R13, R29, R100 ;  /* 0x0000001d0d647223 */ /* 0x000fe40000000064 */
[-C--:B------:R-:W-:Y:S02]  /*29d0*/  FFMA R101, R16, R30.reuse, R101 ;  /* 0x0000001e10657223 */ /* 0x080fe40000000065 */
[-C--:B------:R-:W-:Y:S02]  /*29e0*/  FFMA R102, R17, R30.reuse, R102 ;  /* 0x0000001e11667223 */ /* 0x080fe40000000066 */
[-C--:B------:R-:W-:Y:S02]  /*29f0*/  FFMA R103, R18, R30.reuse, R103 ;  /* 0x0000001e12677223 */ /* 0x080fe40000000067 */
[-C--:B------:R-:W-:Y:S02]  /*2a00*/  FFMA R104, R19, R30.reuse, R104 ;  /* 0x0000001e13687223 */ /* 0x080fe40000000068 */
[----:B------:R-:W-:-:S02]  /*2a10*/  FFMA R105, R12, R30, R105 ;  /* 0x0000001e0c697223 */ /* 0x000fc40000000069 */
[-C--:B------:R-:W-:Y:S02]  /*2a20*/  FFMA R106, R13, R30.reuse, R106 ;  /* 0x0000001e0d6a7223 */ /* 0x080fe4000000006a */
[----:B------:R-:W-:Y:S02]  /*2a30*/  FFMA R107, R14, R30, R107 ;  /* 0x0000001e0e6b7223 */ /* 0x000fe4000000006b */
[----:B------:R-:W-:Y:S02]  /*2a40*/  FFMA R77, R8, R20, R77 ;  /* 0x00000014084d7223 */ /* 0x000fe4000000004d */
[C---:B------:R-:W-:Y:S02]  /*2a50*/  FFMA R74, R20.reuse, R9, R74 ;  /* 0x00000009144a7223 */ /* 0x040fe4000000004a */
[C---:B------:R-:W-:Y:S02]  /*2a60*/  FFMA R65, R20.reuse, R10, R65 ;  /* 0x0000000a14417223 */ /* 0x040fe40000000041 */
[----:B------:R-:W-:-:S02]  /*2a70*/  FFMA R63, R20, R11, R63 ;  /* 0x0000000b143f7223 */ /* 0x000fc4000000003f */
[-C--:B------:R-:W-:Y:S02]  /*2a80*/  FFMA R58, R11, R21.reuse, R58 ;  /* 0x000000150b3a7223 */ /* 0x080fe4000000003a */
[-C--:B------:R-:W-:Y:S02]  /*2a90*/  FFMA R56, R10, R21.reuse, R56 ;  /* 0x000000150a387223 */ /* 0x080fe40000000038 */
[CC--:B------:R-:W-:Y:S02]  /*2aa0*/  FFMA R60, R9.reuse, R21.reuse, R60 ;  /* 0x00000015093c7223 */ /* 0x0c0fe4000000003c */
[C---:B------:R-:W-:Y:S02]  /*2ab0*/  FFMA R67, R8.reuse, R21, R67 ;  /* 0x0000001508437223 */ /* 0x040fe40000000043 */
        /* <DEDUP_REMOVED lines=35> */
[-C--:B------:R-:W-:Y:S02]  /*2cf0*/  FFMA R84, R17, R7.reuse, R84 ;  /* 0x0000000711547223 */ /* 0x080fe40000000054 */
[----:B------:R-:W-:Y:S02]  /*2d00*/  FFMA R85, R16, R7, R85 ;  /* 0x0000000710557223 */ /* 0x000fe40000000055 */
[----:B------:R-:W-:Y:S01]  /*2d10*/  FFMA R51, R12, R4, R51 ;  /* 0x000000040c337223 */ /* 0x000fe20000000033 */
[----:B------:R-:W0:Y:S01]  /*2d20*/  LDS.U.128 R16, [R43+0xa80] ;  /* 0x000a80002b107984 */ /* 0x000e220000001c00 */
[----:B------:R-:W-:-:S02]  /*2d30*/  FFMA R54, R4, R13, R54 ;  /* 0x0000000d04367223 */ /* 0x000fc40000000036 */
[C---:B------:R-:W-:Y:S02]  /*2d40*/  FFMA R53, R4.reuse, R14, R53 ;  /* 0x0000000e04357223 */ /* 0x040fe40000000035 */
[----:B------:R-:W-:Y:S02]  /*2d50*/  FFMA R61, R4, R15, R61 ;  /* 0x0000000f043d7223 */ /* 0x000fe4000000003d */
        /* <DEDUP_REMOVED lines=11> */
[----:B------:R-:W-:Y:S02]  /*2e10*/  FFMA R83, R12, R7, R83 ;  /* 0x000000070c537223 */ /* 0x000fe40000000053 */
[C---:B-1----:R-:W-:Y:S01]  /*2e20*/  FFMA R87, R8.reuse, R24, R87 ;  /* 0x0000001808577223 */ /* 0x042fe20000000057 */
[----:B------:R-:W-:Y:S01]  /*2e30*/  LDS.U.128 R12, [R45+0xc60] ;  /* 0x000c60002d0c7984 */ /* 0x000fe20000001c00 */
[C---:B------:R-:W-:Y:S02]  /*2e40*/  FFMA R88, R8.reuse, R25, R88 ;  /* 0x0000001908587223 */ /* 0x040fe40000000058 */
[C---:B------:R-:W-:Y:S02]  /*2e50*/  FFMA R93, R8.reuse, R26, R93 ;  /* 0x0000001a085d7223 */ /* 0x040fe4000000005d */
[----:B------:R-:W-:-:S02]  /*2e60*/  FFMA R92, R8, R27, R92 ;  /* 0x0000001b085c7223 */ /* 0x000fc4000000005c */
[C---:B-----5:R-:W-:Y:S01]  /*2e70*/  FFMA R91, R8.reuse, R20, R91 ;  /* 0x00000014085b7223 */ /* 0x060fe2000000005b */
[----:B------:R-:W1:Y:S01]  /*2e80*/  LDS.U.128 R4, [R43+0xc00] ;  /* 0x000c00002b047984 */ /* 0x000e620000001c00 */
        /* <DEDUP_REMOVED lines=18> */
[----:B------:R-:W-:Y:S02]  /*2fb0*/  FFMA R111, R23, R10, R30 ;  /* 0x0000000a176f7223 */ /* 0x000fe4000000001e */
[-C--:B------:R-:W-:Y:S01]  /*2fc0*/  FFMA R48, R27, R11.reuse, R48 ;  /* 0x0000000b1b307223 */ /* 0x080fe20000000030 */
[----:B------:R-:W-:Y:S01]  /*2fd0*/  LDS.U.128 R28, [R43+0xc80] ;  /* 0x000c80002b1c7984 */ /* 0x000fe20000001c00 */
[-C--:B------:R-:W-:Y:S02]  /*2fe0*/  FFMA R112, R26, R11.reuse, R47 ;  /* 0x0000000b1a707223 */ /* 0x080fe4000000002f */
[-C--:B------:R-:W-:Y:S02]  /*2ff0*/  FFMA R50, R25, R11.reuse, R50 ;  /* 0x0000000b19327223 */ /* 0x080fe40000000032 */
[----:B------:R-:W-:-:S02]  /*3000*/  FFMA R49, R24, R11, R49 ;  /* 0x0000000b18317223 */ /* 0x000fc40000000031 */
[-C--:B------:R-:W-:Y:S02]  /*3010*/  FFMA R52, R23, R11.reuse, R52 ;  /* 0x0000000b17347223 */ /* 0x080fe40000000034 */
[-C--:B------:R-:W-:Y:S02]  /*3020*/  FFMA R55, R22, R11.reuse, R55 ;  /* 0x0000000b16377223 */ /* 0x080fe40000000037 */
[-C--:B------:R-:W-:Y:S02]  /*3030*/  FFMA R66, R21, R11.reuse, R66 ;  /* 0x0000000b15427223 */ /* 0x080fe40000000042 */
[----:B------:R-:W-:Y:S02]  /*3040*/  FFMA R79, R20, R11, R79 ;  /* 0x0000000b144f7223 */ /* 0x000fe4000000004f */
[----:B------:R-:W5:Y:S01]  /*3050*/  LDS.U.128 R8, [R45+0xca0] ;  /* 0x000ca0002d087984 */ /* 0x000f620000001c00 */
[----:B------:R-:W-:-:S06]  /*3060*/  UISETP.NE.AND UP0, UPT, UR5, 0x1, UPT ;  /* 0x000000010500788c */ /* 0x000fcc000bf05270 */
[----:B------:R-:W-:Y:S01]  /*3070*/  PLOP3.LUT P2, PT, PT, PT, UP0, 0x80, 0x0 ;  /* 0x000000000000781c */ /* 0x000fe20003f4f008 */
[----:B------:R-:W-:Y:S02]  /*3080*/  UISETP.GT.AND UP0, UPT, UR4, 0x2, UPT ;  /* 0x000000020400788c */ /* 0x000fe4000bf04270 */
[----:B------:R-:W-:-:S04]  /*3090*/  UIADD3 UR4, UR4, -0x1, URZ ;  /* 0xffffffff04047890 */ /* 0x000fc8000fffe03f */
[----:B------:R-:W-:Y:S02]  /*30a0*/  PLOP3.LUT P1, PT, PT, PT, UP0, 0x80, 0x0 ;  /* 0x000000000000781c */ /* 0x000fe40003f2f008 */
[----:B------:R-:W-:Y:S01]  /*30b0*/  ISETP.LT.AND P0, PT, RZ, UR4, PT ;  /* 0x00000004ff007c0c */ /* 0x000fe2000bf01270 */
[C---:B0-----:R-:W-:Y:S02]  /*30c0*/  FFMA R74, R16.reuse, R25, R74 ;  /* 0x00000019104a7223 */ /* 0x041fe4000000004a */
[----:B------:R-:W-:Y:S02]  /*30d0*/  FFMA R65, R16, R26, R65 ;  /* 0x0000001a10417223 */ /* 0x000fe40000000041 */
[-C--:B------:R-:W-:Y:S02]  /*30e0*/  FFMA R56, R26, R17.reuse, R56 ;  /* 0x000000111a387223 */ /* 0x080fe40000000038 */
[C---:B------:R-:W-:Y:S02]  /*30f0*/  FFMA R60, R25.reuse, R17, R60 ;  /* 0x00000011193c7223 */ /* 0x040fe4000000003c */
[----:B------:R-:W-:-:S02]  /*3100*/  FFMA R68, R25, R18, R68 ;  /* 0x0000001219447223 */ /* 0x000fc40000000044 */
[C---:B------:R-:W-:Y:S02]  /*3110*/  FFMA R71, R26.reuse, R18, R71 ;  /* 0x000000121a477223 */ /* 0x040fe40000000047 */
[-C--:B------:R-:W-:Y:S02]  /*3120*/  FFMA R82, R26, R19.reuse, R82 ;  /* 0x000000131a527223 */ /* 0x080fe40000000052 */
[----:B------:R-:W-:Y:S01]  /*3130*/  FFMA R84, R25, R19, R84 ;  /* 0x0000001319547223 */ /* 0x000fe20000000054 */
[----:B--2---:R-:W-:Y:S01]  /*3140*/  STS [R37], R46 ;  /* 0x0000002e25007388 */ /* 0x004fe20000000800 */
[-C--:B-1----:R-:W-:Y:S02]  /*3150*/  FFMA R96, R15, R5.reuse, R96 ;  /* 0x000000050f607223 */ /* 0x082fe40000000060 */
[-C--:B------:R-:W-:Y:S01]  /*3160*/  FFMA R95, R14, R5.reuse, R95 ;  /* 0x000000050e5f7223 */ /* 0x080fe2000000005f */
[----:B----4-:R-:W-:Y:S01]  /*3170*/  STS [R37+0x80], R44 ;  /* 0x0000802c25007388 */ /* 0x010fe20000000800 */
[----:B------:R-:W-:-:S02]  /*3180*/  FFMA R94, R13, R5, R94 ;  /* 0x000000050d5e7223 */ /* 0x000fc4000000005e */
[-C--:B------:R-:W-:Y:S01]  /*3190*/  FFMA R26, R12, R5.reuse, R109 ;  /* 0x000000050c1a7223 */ /* 0x080fe2000000006d */
[----:B------:R-:W-:Y:S01]  /*31a0*/  STS [R37+0x100], R42 ;  /* 0x0001002a25007388 */ /* 0x000fe20000000800 */
[-C--:B-----5:R-:W-:Y:S02]  /*31b0*/  FFMA R98, R11, R5.reuse, R98 ;  /* 0x000000050b627223 */ /* 0x0a0fe40000000062 */
[-C--:B------:R-:W-:Y:S01]  /*31c0*/  FFMA R99, R10, R5.reuse, R99 ;  /* 0x000000050a637223 */ /* 0x080fe20000000063 */
[----:B------:R0:W-:Y:S01]  /*31d0*/  STS [R37+0x180], R0 ;  /* 0x0001800025007388 */ /* 0x0001e20000000800 */
[-C--:B------:R-:W-:Y:S02]  /*31e0*/  FFMA R100, R9, R5.reuse, R100 ;  /* 0x0000000509647223 */ /* 0x080fe40000000064 */
[----:B------:R-:W-:Y:S01]  /*31f0*/  FFMA R25, R8, R5, R110 ;  /* 0x0000000508197223 */ /* 0x000fe2000000006e */
[----:B---3--:R-:W-:Y:S01]  /*3200*/  STS [R36], R3 ;  /* 0x0000000324007388 */ /* 0x008fe20000000800 */
[----:B------:R-:W-:-:S02]  /*3210*/  FFMA R77, R24, R16, R77 ;  /* 0x00000010184d7223 */ /* 0x000fc4000000004d */
[----:B------:R-:W-:Y:S01]  /*3220*/  FFMA R63, R16, R27, R63 ;  /* 0x0000001b103f7223 */ /* 0x000fe2000000003f */
[----:B------:R-:W-:Y:S01]  /*3230*/  STS [R36+0x400], R2 ;  /* 0x0004000224007388 */ /* 0x000fe20000000800 */
[----:B------:R-:W-:Y:S02]  /*3240*/  FFMA R51, R20, R16, R51 ;  /* 0x0000001014337223 */ /* 0x000fe40000000033 */
[C---:B------:R-:W-:Y:S01]  /*3250*/  FFMA R54, R16.reuse, R21, R54 ;  /* 0x0000001510367223 */ /* 0x040fe20000000036 */
[----:B------:R-:W-:Y:S01]  /*3260*/  STS [R36+0x800], R32 ;  /* 0x0008002024007388 */ /* 0x000fe20000000800 */
[----:B------:R-:W-:Y:S02]  /*3270*/  FFMA R53, R16, R22, R53 ;  /* 0x0000001610357223 */ /* 0x000fe40000000035 */
[-C--:B------:R-:W-:Y:S01]  /*3280*/  FFMA R64, R23, R17.reuse, R64 ;  /* 0x0000001117407223 */ /* 0x080fe20000000040 */
[----:B------:R1:W-:Y:S01]  /*3290*/  STS [R36+0xc00], R33 ;  /* 0x000c002124007388 */ /* 0x0003e20000000800 */
[----:B------:R-:W-:-:S02]  /*32a0*/  FFMA R59, R22, R17, R59 ;  /* 0x00000011163b7223 */ /* 0x000fc4000000003b */
[-C--:B------:R-:W-:Y:S02]  /*32b0*/  FFMA R62, R21, R17.reuse, R62 ;  /* 0x00000011153e7223 */ /* 0x080fe4000000003e */
[-C--:B------:R-:W-:Y:S02]  /*32c0*/  FFMA R57, R20, R17.reuse, R57 ;  /* 0x0000001114397223 */ /* 0x080fe40000000039 */
[C---:B------:R-:W-:Y:S02]  /*32d0*/  FFMA R58, R27.reuse, R17, R58 ;  /* 0x000000111b3a7223 */ /* 0x040fe4000000003a */
[-C--:B------:R-:W-:Y:S02]  /*32e0*/  FFMA R69, R24, R18.reuse, R69 ;  /* 0x0000001218457223 */ /* 0x080fe40000000045 */
[-C--:B------:R-:W-:Y:S02]  /*32f0*/  FFMA R72, R27, R18.reuse, R72 ;  /* 0x000000121b487223 */ /* 0x080fe40000000048 */
[----:B------:R-:W-:-:S02]  /*3300*/  FFMA R75, R20, R18, R75 ;  /* 0x00000012144b7223 */ /* 0x000fc4000000004b */
[-C--:B------:R-:W-:Y:S02]  /*3310*/  FFMA R70, R21, R18.reuse, R70 ;  /* 0x0000001215467223 */ /* 0x080fe40000000046 */
[C---:B------:R-:W-:Y:S02]  /*3320*/  FFMA R73, R22.reuse, R18, R73 ;  /* 0x0000001216497223 */ /* 0x040fe40000000049 */
        /* <DEDUP_REMOVED lines=13> */
[----:B------:R-:W-:Y:S01]  /*3400*/  MOV R4, R37 ;  /* 0x0000002500047202 */ /* 0x000fe20000000f00 */
[----:B------:R-:W-:Y:S02]  /*3410*/  IMAD.MOV.U32 R5, RZ, RZ, R36 ;  /* 0x000000ffff057224 */ /* 0x000fe400078e0024 */
[----:B------:R-:W-:Y:S02]  /*3420*/  FFMA R61, R16, R23, R61 ;  /* 0x00000017103d7223 */ /* 0x000fe4000000003d */
[----:B------:R-:W-:-:S02]  /*3430*/  FFMA R67, R24, R17, R67 ;  /* 0x0000001118437223 */ /* 0x000fc40000000043 */
[----:B------:R-:W-:Y:S02]  /*3440*/  FFMA R76, R23, R18, R76 ;  /* 0x00000012174c7223 */ /* 0x000fe4000000004c */
[----:B------:R-:W-:Y:S01]  /*3450*/  FFMA R85, R24, R19, R85 ;  /* 0x0000001318557223 */ /* 0x000fe20000000055 */
[C---:B------:R-:W-:Y:S01]  /*3460*/  @P2 IADD3 R78, R45.reuse, -0x1290, RZ ;  /* 0xffffed702d4e2810 */ /* 0x040fe20007ffe0ff */
[-C--:B------:R-:W-:Y:S01]  /*3470*/  FFMA R77, R12, R28.reuse, R77 ;  /* 0x0000001c0c4d7223 */ /* 0x080fe2000000004d */
[----:B------:R-:W-:Y:S01]  /*3480*/  @!P2 IADD3 R78, R45, 0xe70, RZ ;  /* 0x00000e702d4ea810 */ /* 0x000fe20007ffe0ff */
[-C--:B------:R-:W-:Y:S01]  /*3490*/  FFMA R74, R13, R28.reuse, R74 ;  /* 0x0000001c0d4a7223 */ /* 0x080fe2000000004a */
[C---:B------:R-:W-:Y:S01]  /*34a0*/  @P2 IADD3 R47, R43.reuse, -0x1200, RZ ;  /* 0xffffee002b2f2810 */ /* 0x040fe20007ffe0ff */
[-C--:B------:R-:W-:Y:S01]  /*34b0*/  FFMA R65, R14, R28.reuse, R65 ;  /* 0x0000001c0e417223 */ /* 0x080fe20000000041 */
[----:B------:R-:W-:Y:S01]  /*34c0*/  @!P2 IADD3 R47, R43, 0xe00, RZ ;  /* 0x00000e002b2fa810 */ /* 0x000fe20007ffe0ff */
[-C--:B------:R-:W-:Y:S01]  /*34d0*/  FFMA R63, R15, R28.reuse, R63 ;  /* 0x0000001c0f3f7223 */ /* 0x080fe2000000003f */
[----:B0-----:R-:W-:Y:S01]  /*34e0*/  @P2 IADD3 R37, R37, 0x1080, RZ ;  /* 0x0000108025252810 */ /* 0x001fe20007ffe0ff */
[-C--:B------:R-:W-:Y:S01]  /*34f0*/  FFMA R51, R8, R28.reuse, R51 ;  /* 0x0000001c08337223 */ /* 0x080fe20000000033 */
[----:B-1----:R-:W-:Y:S01]  /*3500*/  @P2 IADD3 R36, R36, 0x1000, RZ ;  /* 0x0000100024242810 */ /* 0x002fe20007ffe0ff */
[-C--:B------:R-:W-:Y:S01]  /*3510*/  FFMA R54, R9, R28.reuse, R54 ;  /* 0x0000001c09367223 */ /* 0x080fe20000000036 */
[----:B------:R-:W-:Y:S01]  /*3520*/  @!P2 IADD3 R37, R4, -0x1080, RZ ;  /* 0xffffef800425a810 */ /* 0x000fe20007ffe0ff */
[C---:B------:R-:W-:Y:S01]  /*3530*/  FFMA R53, R10.reuse, R28, R53 ;  /* 0x0000001c0a357223 */ /* 0x040fe20000000035 */
[----:B------:R-:W-:Y:S01]  /*3540*/  @!P2 IADD3 R36, R5, -0x1000, RZ ;  /* 0xfffff0000524a810 */ /* 0x000fe20007ffe0ff */
[-C--:B------:R-:W-:Y:S01]  /*3550*/  FFMA R64, R11, R29.reuse, R64 ;  /* 0x0000001d0b407223 */ /* 0x080fe20000000040 */
[----:B------:R-:W-:Y:S01]  /*3560*/  @!P1 CS2R R34, SRZ ;  /* 0x0000000000229805 */ /* 0x000fe2000001ff00 */
        /* <DEDUP_REMOVED lines=28> */
[-C--:B------:R-:W-:Y:S02]  /*3730*/  FFMA R48, R15, R7.reuse, R48 ;  /* 0x000000070f307223 */ /* 0x080fe40000000030 */
        /* <DEDUP_REMOVED lines=8> */
[C---:B------:R-:W-:Y:S02]  /*37c0*/  FFMA R29, R12.reuse, R29, R67 ;  /* 0x0000001d0c1d7223 */ /* 0x040fe40000000043 */
[----:B------:R-:W-:Y:S02]  /*37d0*/  FFMA R30, R11, R30, R76 ;  /* 0x0000001e0b1e7223 */ /* 0x000fe4000000004c */
[----:B------:R-:W-:Y:S01]  /*37e0*/  FFMA R31, R12, R31, R85 ;  /* 0x0000001f0c1f7223 */ /* 0x000fe20000000055 */
[----:B------:R-:W-:Y:S05]  /*37f0*/  BAR.SYNC 0x0 ;  /* 0x0000000000007b1d */ /* 0x000fea0000000000 */
[----:B------:R-:W-:Y:S05]  /*3800*/  @!P0 BRA `(.L_x_0) ;  /* 0x0000008000008947 */ /* 0x000fea0003800000 */
[----:B------:R0:W1:Y:S01]  /*3810*/  LDS.U.128 R16, [R78] ;  /* 0x000000004e107984 */ /* 0x0000620000001c00 */
[----:B------:R-:W-:Y:S01]  /*3820*/  IADD3 R45, R78, 0x210, RZ ;  /* 0x000002104e2d7810 */ /* 0x000fe20007ffe0ff */
[----:B------:R-:W-:Y:S01]  /*3830*/  ULOP3.LUT UR5, UR5, 0x1, URZ, 0x3c, !UPT ;  /* 0x0000000105057892 */ /* 0x000fe2000f8e3c3f */
[----:B------:R-:W-:-:S05]  /*3840*/  IADD3 R43, R47, 0x200, RZ ;  /* 0x000002002f2b7810 */ /* 0x000fca0007ffe0ff */
[----:B------:R0:W2:Y:S08]  /*3850*/  LDS.U.128 R12, [R78+0x40] ;  /* 0x000040004e0c7984 */ /* 0x0000b00000001c00 */
[----:B------:R0:W3:Y:S08]  /*3860*/  LDS.U.128 R8, [R47] ;  /* 0x000000002f087984 */ /* 0x0000f00000001c00 */
[----:B------:R0:W4:Y:S01]  /*3870*/  LDS.U.128 R4, [R47+0x80] ;  /* 0x000080002f047984 */ /* 0x0001220000001c00 */
[----:B------:R-:W-:Y:S05]  /*3880*/  BRA `(.L_x_1) ;  /* 0xffffd87000007947 */ /* 0x000fea000383ffff */
.L_x_0:
[----:B------:R-:W-:Y:S02]  /*3890*/  ULDC UR4, c[0x0][0x288] ;  /* 0x0000a20000047ab9 */ /* 0x000fe40000000800 */
[----:B------:R-:W-:-:S03]  /*38a0*/  UISETP.NE.U32.AND UP1, UPT, URZ, UR4, UPT ;  /* 0x000000043f00728c */ /* 0x000fc6000bf25070 */
[----:B------:R-:W-:Y:S02]  /*38b0*/  ULDC UR4, c[0x0][0x28c] ;  /* 0x0000a30000047ab9 */ /* 0x000fe40000000800 */
[----:B------:R-:W-:-:S03]  /*38c0*/  UISETP.NE.AND.EX UP1, UPT, URZ, UR4, UPT, UP1 ;  /* 0x000000043f00728c */ /* 0x000fc6000bf25310 */
[----:B------:R-:W-:Y:S02]  /*38d0*/  ULDC UR4, c[0x0][0x280] ;  /* 0x0000a00000047ab9 */ /* 0x000fe40000000800 */
[----:B------:R-:W-:Y:S01]  /*38e0*/  UISETP.NE.U32.AND UP0, UPT, URZ, UR4, UPT ;  /* 0x000000043f00728c */ /* 0x000fe2000bf05070 */
[----:B------:R-:W-:Y:S02]  /*38f0*/  PLOP3.LUT P0, PT, PT, PT, UP1, 0x80, 0x0 ;  /* 0x000000000000781c */ /* 0x000fe40003f0f018 */
[----:B------:R-:W-:Y:S02]  /*3900*/  ULDC UR4, c[0x0][0x284] ;  /* 0x0000a10000047ab9 */ /* 0x000fe40000000800 */
[----:B------:R-:W-:-:S03]  /*3910*/  UISETP.NE.AND.EX UP0, UPT, URZ, UR4, UPT, UP0 ;  /* 0x000000043f00728c */ /* 0x000fc6000bf05300 */
[----:B------:R-:W-:-:S05]  /*3920*/  @UP1 ULDC.64 UR4, c[0x0][0x288] ;  /* 0x0000a20000041ab9 */ /* 0x000fca0000000a00 */
[----:B------:R-:W2:Y:S01]  /*3930*/  @P0 LDG.E.SYS R12, [UR4] ;  /* 0x00000004ff0c0981 */ /* 0x000ea2000c1ee900 */
[----:B------:R-:W-:Y:S02]  /*3940*/  PLOP3.LUT P0, PT, PT, PT, UP0, 0x80, 0x0 ;  /* 0x000000000000781c */ /* 0x000fe40003f0f008 */
[----:B------:R-:W-:-:S10]  /*3950*/  @UP0 ULDC.64 UR4, c[0x0][0x280] ;  /* 0x0000a00000040ab9 */ /* 0x000fd40000000a00 */
[----:B------:R-:W3:Y:S01]  /*3960*/  @P0 LDG.E.SYS R11, [UR4] ;  /* 0x00000004ff0b0981 */ /* 0x000ee2000c1ee900 */
[----:B------:R-:W-:Y:S01]  /*3970*/  PLOP3.LUT P0, PT, PT, PT, UP1, 0x80, 0x0 ;  /* 0x000000000000781c */ /* 0x000fe20003f0f018 */
[----:B------:R-:W-:Y:S01]  /*3980*/  ULEA UR9, UR9, UR11, 0x2 ;  /* 0x0000000b09097291 */ /* 0x000fe2000f8e103f */
[----:B------:R-:W-:Y:S01]  /*3990*/  ISETP.NE.U32.AND P1, PT, RZ, c[0x0][0x268], PT ;  /* 0x00009a00ff007a0c */ /* 0x000fe20003f25070 */
[----:B------:R-:W0:Y:S02]  /*39a0*/  S2R R7, SR_TID.X ;  /* 0x0000000000077919 */ /* 0x000e240000002100 */
[----:B------:R-:W-:Y:S01]  /*39b0*/  USHF.L.U32 UR9, UR9, 0x2, URZ ;  /* 0x0000000209097899 */ /* 0x000fe2000800063f */
[----:B------:R-:W-:Y:S01]  /*39c0*/  ISETP.NE.AND.EX P1, PT, RZ, c[0x0][0x26c], PT, P1 ;  /* 0x00009b00ff007a0c */ /* 0x000fe20003f25310 */
[----:B------:R-:W1:Y:S02]  /*39d0*/  S2R R10, SR_CTAID.X ;  /* 0x00000000000a7919 */ /* 0x000e640000002500 */
[----:B------:R-:W-:-:S02]  /*39e0*/  UIMAD UR9, UR9, 0x91, UR12 ;  /* 0x00000091090978a4 */ /* 0x000fc4000f8e020c */
[----:B------:R-:W4:Y:S01]  /*39f0*/  S2R R8, SR_CTAID.Y ;  /* 0x0000000000087919 */ /* 0x000f220000002600 */
[--C-:B0-----:R-:W-:Y:S02]  /*3a00*/  SHF.R.S32.HI R4, RZ, 0x1f, R7.reuse ;  /* 0x0000001fff047819 */ /* 0x101fe40000011407 */
[----:B------:R-:W-:Y:S02]  /*3a10*/  SHF.R.U32.HI R6, RZ, 0x3, R7 ;  /* 0x00000003ff067819 */ /* 0x000fe40000011607 */
[----:B------:R-:W-:Y:S02]  /*3a20*/  LEA.HI R0, R4, R7, RZ, 0x5 ;  /* 0x0000000704007211 */ /* 0x000fe400078f28ff */
[----:B------:R-:W-:Y:S02]  /*3a30*/  SGXT.U32 R6, R6, 0x2 ;  /* 0x000000020606781a */ /* 0x000fe40000000000 */
[----:B------:R-:W-:Y:S02]  /*3a40*/  SHF.R.S32.HI R3, RZ, 0x5, R0 ;  /* 0x00000005ff037819 */ /* 0x000fe40000011400 */
[----:B------:R-:W-:-:S02]  /*3a50*/  LOP3.LUT R2, R0, 0xffffffe0, RZ, 0xc0, !PT ;  /* 0xffffffe000027812 */ /* 0x000fc400078ec0ff */
[----:B------:R-:W-:Y:S02]  /*3a60*/  LEA.HI R0, R0, R3, RZ, 0x1 ;  /* 0x0000000300007211 */ /* 0x000fe400078f08ff */
[-C--:B------:R-:W-:Y:S02]  /*3a70*/  IADD3 R2, -R2, R7.reuse, RZ ;  /* 0x0000000702027210 */ /* 0x080fe40007ffe1ff */
[----:B------:R-:W-:Y:S02]  /*3a80*/  LEA.HI R4, R4, R7, RZ, 0x6 ;  /* 0x0000000704047211 */ /* 0x000fe400078f30ff */
[----:B------:R-:W-:Y:S02]  /*3a90*/  LOP3.LUT R0, R0, 0xfffffffe, RZ, 0xc0, !PT ;  /* 0xfffffffe00007812 */ /* 0x000fe400078ec0ff */
[----:B------:R-:W-:Y:S02]  /*3aa0*/  SHF.R.S32.HI R5, RZ, 0x1f, R2 ;  /* 0x0000001fff057819 */ /* 0x000fe40000011402 */
[----:B------:R-:W-:-:S02]  /*3ab0*/  LOP3.LUT R9, R7, 0x1, RZ, 0xc0, !PT ;  /* 0x0000000107097812 */ /* 0x000fc400078ec0ff */
[----:B------:R-:W-:Y:S02]  /*3ac0*/  LOP3.LUT R6, R6, 0x2, RZ, 0xc0, !PT ;  /* 0x0000000206067812 */ /* 0x000fe400078ec0ff */
[----:B------:R-:W-:Y:S02]  /*3ad0*/  IADD3 R3, R3, -R0, RZ ;  /* 0x8000000003037210 */ /* 0x000fe40007ffe0ff */
[----:B------:R-:W-:Y:S02]  /*3ae0*/  SHF.R.S32.HI R4, RZ, 0x6, R4 ;  /* 0x00000006ff047819 */ /* 0x000fe40000011404 */
[----:B------:R-:W-:Y:S02]  /*3af0*/  LEA.HI R5, R5, R2, RZ, 0x5 ;  /* 0x0000000205057211 */ /* 0x000fe400078f28ff */
[----:B------:R-:W-:Y:S02]  /*3b00*/  IADD3 R9, R9, R6, RZ ;  /* 0x0000000609097210 */ /* 0x000fe40007ffe0ff */
[----:B------:R-:W-:-:S02]  /*3b10*/  LEA R6, R4, R3, 0x2 ;  /* 0x0000000304067211 */ /* 0x000fc400078e10ff */
[----:B------:R-:W-:Y:S02]  /*3b20*/  LOP3.LUT R5, R5, 0xffffffe0, RZ, 0xc0, !PT ;  /* 0xffffffe005057812 */ /* 0x000fe400078ec0ff */
[----:B------:R-:W-:Y:S01]  /*3b30*/  LEA R3, R4, R3, 0x3 ;  /* 0x0000000304037211 */ /* 0x000fe200078e18ff */
[----:B------:R-:W-:Y:S01]  /*3b40*/  IMAD R6, R6, 0x244, RZ ;  /* 0x0000024406067824 */ /* 0x000fe200078e02ff */
[----:B------:R-:W-:Y:S02]  /*3b50*/  SHF.L.U32 R0, R7, 0x1, RZ ;  /* 0x0000000107007819 */ /* 0x000fe400000006ff */
[----:B------:R-:W-:Y:S01]  /*3b60*/  IADD3 R5, R2, -R5, RZ ;  /* 0x8000000502057210 */ /* 0x000fe20007ffe0ff */
[----:B-1----:R-:W-:Y:S01]  /*3b70*/  IMAD R67, R10, 0x20, R3 ;  /* 0x000000200a437824 */ /* 0x002fe200078e0203 */
[----:B------:R-:W-:Y:S02]  /*3b80*/  LOP3.LUT R0, R0, 0x1c, RZ, 0xc0, !PT ;  /* 0x0000001c00007812 */ /* 0x000fe400078ec0ff */
[----:B----4-:R-:W-:-:S02]  /*3b90*/  LEA R8, R8, R5, 0x7 ;  /* 0x0000000508087211 */ /* 0x010fc400078e38ff */
[----:B------:R-:W-:Y:S01]  /*3ba0*/  SHF.L.U32 R67, R67, 0x2, RZ ;  /* 0x0000000243437819 */ /* 0x000fe200000006ff */
[----:B------:R-:W-:Y:S01]  /*3bb0*/  IMAD R47, R9, 0x91, R0 ;  /* 0x00000091092f7824 */ /* 0x000fe200078e0200 */
[C---:B------:R-:W-:Y:S02]  /*3bc0*/  IADD3 R0, R8.reuse, 0x20, RZ ;  /* 0x0000002008007810 */ /* 0x040fe40007ffe0ff */
[C---:B------:R-:W-:Y:S02]  /*3bd0*/  IADD3 R2, R8.reuse, 0x40, RZ ;  /* 0x0000004008027810 */ /* 0x040fe40007ffe0ff */
[C---:B------:R-:W-:Y:S02]  /*3be0*/  IADD3 R3, R8.reuse, 0x60, RZ ;  /* 0x0000006008037810 */ /* 0x040fe40007ffe0ff */
[C---:B------:R-:W-:Y:S01]  /*3bf0*/  ISETP.GE.AND P5, PT, R8.reuse, c[0x0][0x164], PT ;  /* 0x0000590008007a0c */ /* 0x040fe20003fa6270 */
[----:B------:R-:W-:Y:S01]  /*3c00*/  IMAD.WIDE R8, R8, 0x4, RZ ;  /* 0x0000000408087825 */ /* 0x000fe200078e02ff */
[----:B------:R-:W-:-:S02]  /*3c10*/  LEA R46, R5, R6, 0x2 ;  /* 0x00000006052e7211 */ /* 0x000fc400078e10ff */
[----:B------:R-:W-:Y:S02]  /*3c20*/  SHF.R.S32.HI R5, RZ, 0x1f, R67 ;  /* 0x0000001fff057819 */ /* 0x000fe40000011443 */
[----:B------:R-:W-:Y:S02]  /*3c30*/  SEL R27, RZ, 0x1, P5 ;  /* 0x00000001ff1b7807 */ /* 0x000fe40002800000 */
[----:B------:R-:W-:Y:S01]  /*3c40*/  ISETP.GE.AND P4, PT, R0, c[0x0][0x164], PT ;  /* 0x0000590000007a0c */ /* 0x000fe20003f86270 */
[----:B------:R-:W-:Y:S01]  /*3c50*/  IMAD R0, R5, c[0x0][0x228], RZ ;  /* 0x00008a0005007a24 */ /* 0x000fe200078e02ff */
[----:B------:R-:W-:Y:S01]  /*3c60*/  ISETP.GE.AND P2, PT, R3, c[0x0][0x164], PT ;  /* 0x0000590003007a0c */ /* 0x000fe20003f46270 */
[C---:B------:R-:W-:Y:S01]  /*3c70*/  IMAD.WIDE.U32 R16, R67.reuse, c[0x0][0x228], R8 ;  /* 0x00008a0043107a25 */ /* 0x040fe200078e0008 */
[----:B------:R-:W-:Y:S02]  /*3c80*/  ISETP.GE.AND P3, PT, R2, c[0x0][0x164], PT ;  /* 0x0000590002007a0c */ /* 0x000fe40003f66270 */
[----:B------:R-:W-:Y:S01]  /*3c90*/  SEL R114, RZ, 0x1, P2 ;  /* 0x00000001ff727807 */ /* 0x000fe20001000000 */
[----:B------:R-:W-:Y:S01]  /*3ca0*/  IMAD R3, R67, c[0x0][0x22c], R0 ;  /* 0x00008b0043037a24 */ /* 0x000fe200078e0200 */
[----:B------:R-:W-:-:S02]  /*3cb0*/  SEL R116, RZ, 0x1, P4 ;  /* 0x00000001ff747807 */ /* 0x000fc40002000000 */
[----:B------:R-:W-:Y:S02]  /*3cc0*/  SEL R115, RZ, 0x1, P3 ;  /* 0x00000001ff737807 */ /* 0x000fe40001800000 */
[----:B------:R-:W-:Y:S02]  /*3cd0*/  IADD3 R14, P2, R16, c[0x0][0x268], RZ ;  /* 0x00009a00100e7a10 */ /* 0x000fe40007f5e0ff */
[----:B------:R-:W-:Y:S02]  /*3ce0*/  IADD3 R112, R17, R3, RZ ;  /* 0x0000000311707210 */ /* 0x000fe40007ffe0ff */
[----:B------:R-:W-:Y:S02]  /*3cf0*/  IADD3 R47, R47, UR9, RZ ;  /* 0x000000092f2f7c10 */ /* 0x000fe4000fffe0ff */
[----:B------:R-:W-:Y:S01]  /*3d00*/  IADD3.X R15, R112, c[0x0][0x26c], RZ, P2, !PT ;  /* 0x00009b00700f7a10 */ /* 0x000fe200017fe4ff */
[----:B--2---:R-:W0:Y:S01]  /*3d10*/  @P0 R2UR UR14, R12 ;  /* 0x000000000c0e03c2 */ /* 0x004e2200000e0000 */
[----:B------:R-:W-:-:S12]  /*3d20*/  PLOP3.LUT P0, PT, PT, PT, UP0, 0x80, 0x0 ;  /* 0x000000000000781c */ /* 0x000fd80003f0f008 */
[----:B---3--:R1:W2:Y:S01]  /*3d30*/  @P0 R2UR UR13, R11 ;  /* 0x000000000b0d03c2 */ /* 0x0082a200000e0000 */
[----:B------:R-:W-:-:S04]  /*3d40*/  ISETP.NE.U32.AND P0, PT, RZ, c[0x0][0x218], PT ;  /* 0x00008600ff007a0c */ /* 0x000fc80003f05070 */
[----:B------:R-:W-:-:S04]  /*3d50*/  ISETP.NE.AND.EX P0, PT, RZ, c[0x0][0x21c], PT, P0 ;  /* 0x00008700ff007a0c */ /* 0x000fc80003f05300 */
[----:B------:R-:W-:Y:S02]  /*3d60*/  SEL R4, R27, RZ, P0 ;  /* 0x000000ff1b047207 */ /* 0x000fe40000000000 */
[----:B0-----:R-:W-:Y:S02]  /*3d70*/  FSETP.NEU.AND P5, PT, RZ, UR14, PT ;  /* 0x0000000eff007c0b */ /* 0x001fe4000bfad000 */
[----:B------:R-:W-:Y:S02]  /*3d80*/  SEL R0, R114, RZ, P0 ;  /* 0x000000ff72007207 */ /* 0x000fe40000000000 */
[----:B------:R-:W-:Y:S02]  /*3d90*/  SEL R2, R115, RZ, P0 ;  /* 0x000000ff73027207 */ /* 0x000fe40000000000 */
[----:B------:R-:W-:Y:S02]  /*3da0*/  SEL R3, R116, RZ, P0 ;  /* 0x000000ff74037207 */ /* 0x000fe40000000000 */
[----:B------:R-:W-:-:S02]  /*3db0*/  SEL R27, R27, RZ, P1 ;  /* 0x000000ff1b1b7207 */ /* 0x000fc40000800000 */
[----:B------:R-:W-:Y:S02]  /*3dc0*/  SEL R114, R114, RZ, P1 ;  /* 0x000000ff72727207 */ /* 0x000fe40000800000 */
[----:B------:R-:W-:Y:S02]  /*3dd0*/  SEL R115, R115, RZ, P1 ;  /* 0x000000ff73737207 */ /* 0x000fe40000800000 */
[----:B------:R-:W-:Y:S01]  /*3de0*/  SEL R116, R116, RZ, P1 ;  /* 0x000000ff74747207 */ /* 0x000fe20000800000 */
[----:B-12---:R-:W-:Y:S07]  /*3df0*/  @!P5 BRA `(.L_x_2) ;  /* 0x000030700000d947 */ /* 0x006fee0003800000 */
[----:B------:R-:W-:Y:S01]  /*3e00*/  PRMT R76, R4, 0x9910, RZ ;  /* 0x00009910044c7816 */ /* 0x000fe200000000ff */
[----:B------:R-:W-:Y:S01]  /*3e10*/  IMAD R4, R5, c[0x0][0x1d8], RZ ;  /* 0x0000760005047a24 */ /* 0x000fe200078e02ff */
[----:B------:R-:W-:Y:S01]  /*3e20*/  MOV R111, RZ ;  /* 0x000000ff006f7202 */ /* 0x000fe20000000f00 */
[----:B------:R-:W-:Y:S01]  /*3e30*/  IMAD.WIDE.U32 R8, R67, c[0x0][0x1d8], R8 ;  /* 0x0000760043087a25 */ /* 0x000fe200078e0008 */
[----:B------:R-:W-:Y:S02]  /*3e40*/  ISETP.NE.AND P2, PT, R76, RZ, PT ;  /* 0x000000ff4c00720c */ /* 0x000fe40003f45270 */
[----:B------:R-:W-:Y:S01]  /*3e50*/  PRMT R61, R3, 0x9910, RZ ;  /* 0x00009910033d7816 */ /* 0x000fe200000000ff */
[C---:B------:R-:W-:Y:S01]  /*3e60*/  IMAD R17, R67.reuse, c[0x0][0x1dc], R4 ;  /* 0x0000770043117a24 */ /* 0x040fe200078e0204 */
[----:B------:R-:W-:-:S02]  /*3e70*/  ISETP.LT.AND P0, PT, R67, c[0x0][0x160], P2 ;  /* 0x0000580043007a0c */ /* 0x000fc40001701270 */
[----:B------:R-:W-:Y:S02]  /*3e80*/  IADD3 R22, P1, R8, c[0x0][0x218], RZ ;  /* 0x0000860008167a10 */ /* 0x000fe40007f3e0ff */
[----:B------:R-:W-:Y:S02]  /*3e90*/  IADD3 R17, R9, R17, RZ ;  /* 0x0000001109117210 */ /* 0x000fe40007ffe0ff */
[----:B------:R-:W-:Y:S02]  /*3ea0*/  ISETP.NE.AND P3, PT, R61, RZ, PT ;  /* 0x000000ff3d00720c */ /* 0x000fe40003f65270 */
[----:B------:R-:W-:Y:S01]  /*3eb0*/  IADD3.X R23, R17, c[0x0][0x21c], RZ, P1, !PT ;  /* 0x0000870011177a10 */ /* 0x000fe20000ffe4ff */
[----:B------:R-:W-:Y:S01]  /*3ec0*/  CS2R R44, SRZ ;  /* 0x00000000002c7805 */ /* 0x000fe2000001ff00 */
[----:B------:R-:W-:-:S06]  /*3ed0*/  PRMT R2, R2, 0x9910, RZ ;  /* 0x0000991002027816 */ /* 0x000fcc00000000ff */
[----:B------:R-:W2:Y:S01]  /*3ee0*/  @P0 LDG.E.SYS R111, [R22] ;  /* 0x00000000166f0381 */ /* 0x000ea200001ee900 */
[----:B------:R-:W-:Y:S02]  /*3ef0*/  ISETP.LT.AND P0, PT, R67, c[0x0][0x160], P3 ;  /* 0x0000580043007a0c */ /* 0x000fe40001f01270 */
[----:B------:R-:W-:Y:S01]  /*3f00*/  ISETP.NE.AND P5, PT, R2, RZ, PT ;  /* 0x000000ff0200720c */ /* 0x000fe20003fa5270 */
[----:B------:R-:W-:-:S09]  /*3f10*/  CS2R R42, SRZ ;  /* 0x00000000002a7805 */ /* 0x000fd2000001ff00 */
[----:B------:R-:W3:Y:S01]  /*3f20*/  @P0 LDG.E.SYS R45, [R22+0x80] ;  /* 0x00008000162d0381 */ /* 0x000ee200001ee900 */
[----:B------:R-:W-:-:S12]  /*3f30*/  ISETP.LT.AND P0, PT, R67, c[0x0][0x160], P5 ;  /* 0x0000580043007a0c */ /* 0x000fd80002f01270 */
[----:B------:R-:W4:Y:S01]  /*3f40*/  @P0 LDG.E.SYS R43, [R22+0x100] ;  /* 0x00010000162b0381 */ /* 0x000f2200001ee900 */
[----:B------:R-:W-:-:S04]  /*3f50*/  PRMT R0, R0, 0x9910, RZ ;  /* 0x0000991000007816 */ /* 0x000fc800000000ff */
[----:B------:R-:W-:-:S04]  /*3f60*/  ISETP.NE.AND P4, PT, R0, RZ, PT ;  /* 0x000000ff0000720c */ /* 0x000fc80003f85270 */
[----:B------:R-:W-:-:S12]  /*3f70*/  ISETP.LT.AND P0, PT, R67, c[0x0][0x160], P4 ;  /* 0x0000580043007a0c */ /* 0x000fd80002701270 */
[----:B------:R-:W5:Y:S01]  /*3f80*/  @P0 LDG.E.SYS R44, [R22+0x180] ;  /* 0x00018000162c0381 */ /* 0x000f6200001ee900 */
[----:B------:R-:W-:Y:S02]  /*3f90*/  IADD3 R113, R67, 0x8, RZ ;  /* 0x0000000843717810 */ /* 0x000fe40007ffe0ff */
[----:B------:R-:W-:Y:S02]  /*3fa0*/  IADD3 R18, P1, R8, c[0x0][0x1e8], RZ ;  /* 0x00007a0008127a10 */ /* 0x000fe40007f3e0ff */
[----:B------:R-:W-:Y:S02]  /*3fb0*/  ISETP.LT.AND P0, PT, R113, c[0x0][0x160], P2 ;  /* 0x0000580071007a0c */ /* 0x000fe40001701270 */
[----:B------:R-:W-:Y:S02]  /*3fc0*/  IADD3 R18, P2, R18, c[0x0][0x218], RZ ;  /* 0x0000860012127a10 */ /* 0x000fe40007f5e0ff */
[----:B------:R-:W-:-:S04]  /*3fd0*/  IADD3.X R0, R17, c[0x0][0x1ec], RZ, P1, !PT ;  /* 0x00007b0011007a10 */ /* 0x000fc80000ffe4ff */
[----:B------:R-:W-:Y:S01]  /*3fe0*/  IADD3.X R19, R0, c[0x0][0x21c], RZ, P2, !PT ;  /* 0x0000870000137a10 */ /* 0x000fe200017fe4ff */
[----:B------:R-:W-:Y:S02]  /*3ff0*/  ULDC UR6, c[0x0][0x238] ;  /* 0x00008e0000067ab9 */ /* 0x000fe40000000800 */
[----:B------:R-:W-:-:S05]  /*4000*/  UIADD3 UR16, UP0, UR6, 0x80, URZ ;  /* 0x0000008006107890 */ /* 0x000fca000ff1e03f */
[----:B------:R-:W5:Y:S01]  /*4010*/  @P0 LDG.E.SYS R42, [R18] ;  /* 0x00000000122a0381 */ /* 0x000f6200001ee900 */
[----:B------:R-:W-:Y:S01]  /*4020*/  ULDC UR7, c[0x0][0x23c] ;  /* 0x00008f0000077ab9 */ /* 0x000fe20000000800 */
[----:B------:R-:W-:Y:S01]  /*4030*/  IADD3 R110, P0, R16, c[0x0][0x248], RZ ;  /* 0x00009200106e7a10 */ /* 0x000fe20007f1e0ff */
[----:B------:R-:W-:Y:S01]  /*4040*/  UIADD3.X UR17, URZ, UR7, URZ, UP0, !UPT ;  /* 0x000000073f117290 */ /* 0x000fe200087fe43f */
[----:B------:R-:W-:Y:S01]  /*4050*/  MOV R7, UR16 ;  /* 0x0000001000077c02 */ /* 0x000fe20008000f00 */
[----:B------:R-:W-:Y:S01]  /*4060*/  UIADD3 UR12, UP1, UR6, 0x100, URZ ;  /* 0x00000100060c7890 */ /* 0x000fe2000ff3e03f */
[----:B------:R-:W-:Y:S01]  /*4070*/  IADD3.X R85, R112, c[0x0][0x24c], RZ, P0, !PT ;  /* 0x0000930070557a10 */ /* 0x000fe200007fe4ff */
[----:B------:R-:W-:Y:S01]  /*4080*/  UIADD3 UR6, UP0, UR6, 0x180, URZ ;  /* 0x0000018006067890 */ /* 0x000fe2000ff1e03f */
[C---:B------:R-:W-:Y:S01]  /*4090*/  IADD3 R6, P0, P1, R110.reuse, c[0x0][0x268], R7 ;  /* 0x00009a006e067a10 */ /* 0x040fe2000791e007 */
[----:B------:R-:W-:Y:S01]  /*40a0*/  UIADD3.X UR15, URZ, UR7, URZ, UP1, !UPT ;  /* 0x000000073f0f7290 */ /* 0x000fe20008ffe43f */
[----:B------:R-:W-:Y:S01]  /*40b0*/  MOV R0, UR17 ;  /* 0x0000001100007c02 */ /* 0x000fe20008000f00 */
[----:B------:R-:W-:Y:S01]  /*40c0*/  UIADD3.X UR7, URZ, UR7, URZ, UP0, !UPT ;  /* 0x000000073f077290 */ /* 0x000fe200087fe43f */
[----:B------:R-:W-:Y:S01]  /*40d0*/  MOV R5, UR12 ;  /* 0x0000000c00057c02 */ /* 0x000fe20008000f00 */
[----:B------:R-:W-:Y:S01]  /*40e0*/  ULDC UR10, c[0x0][0x248] ;  /* 0x00009200000a7ab9 */ /* 0x000fe20000000800 */
[C---:B------:R-:W-:Y:S01]  /*40f0*/  IADD3.X R7, R85.reuse, c[0x0][0x26c], R0, P0, P1 ;  /* 0x00009b0055077a10 */ /* 0x040fe200007e2400 */
[----:B------:R-:W-:Y:S01]  /*4100*/  IMAD.U32 R0, RZ, RZ, UR15 ;  /* 0x0000000fff007e24 */ /* 0x000fe2000f8e00ff */
[C---:B------:R-:W-:Y:S01]  /*4110*/  IADD3 R4, P0, P1, R110.reuse, c[0x0][0x268], R5 ;  /* 0x00009a006e047a10 */ /* 0x040fe2000791e005 */
[----:B------:R-:W-:Y:S01]  /*4120*/  ULDC UR4, c[0x0][0x250] ;  /* 0x0000940000047ab9 */ /* 0x000fe20000000800 */
[----:B------:R-:W-:Y:S01]  /*4130*/  MOV R3, UR6 ;  /* 0x0000000600037c02 */ /* 0x000fe20008000f00 */
[----:B------:R-:W-:Y:S01]  /*4140*/  UIADD3 UR4, UP0, UR10, UR4, URZ ;  /* 0x000000040a047290 */ /* 0x000fe2000ff1e03f */
[C---:B------:R-:W-:Y:S01]  /*4150*/  IADD3.X R5, R85.reuse, c[0x0][0x26c], R0, P0, P1 ;  /* 0x00009b0055057a10 */ /* 0x040fe200007e2400 */
[----:B------:R-:W-:Y:S01]  /*4160*/  ULDC UR5, c[0x0][0x24c] ;  /* 0x0000930000057ab9 */ /* 0x000fe20000000800 */
[C---:B------:R-:W-:Y:S01]  /*4170*/  IADD3 R2, P0, P1, R110.reuse, c[0x0][0x268], R3 ;  /* 0x00009a006e027a10 */ /* 0x040fe2000791e003 */
[----:B------:R-:W-:Y:S01]  /*4180*/  ULDC UR9, c[0x0][0x254] ;  /* 0x0000950000097ab9 */ /* 0x000fe20000000800 */
[----:B------:R-:W-:Y:S01]  /*4190*/  MOV R0, UR7 ;  /* 0x0000000700007c02 */ /* 0x000fe20008000f00 */
[----:B------:R-:W-:Y:S01]  /*41a0*/  UIADD3.X UR5, UR5, UR9, URZ, UP0, !UPT ;  /* 0x0000000905057290 */ /* 0x000fe200087fe43f */
[----:B------:R-:W-:Y:S01]  /*41b0*/  MOV R78, RZ ;  /* 0x000000ff004e7202 */ /* 0x000fe20000000f00 */
[----:B------:R-:W-:Y:S01]  /*41c0*/  ULDC UR8, c[0x0][0x1e8] ;  /* 0x00007a0000087ab9 */ /* 0x000fe20000000800 */
[----:B------:R-:W-:Y:S01]  /*41d0*/  IADD3.X R3, R85, c[0x0][0x26c], R0, P0, P1 ;  /* 0x00009b0055037a10 */ /* 0x000fe200007e2400 */
[----:B------:R-:W-:Y:S01]  /*41e0*/  UIADD3 UR20, UP0, UR8, 0x80, URZ ;  /* 0x0000008008147890 */ /* 0x000fe2000ff1e03f */
[----:B------:R-:W-:Y:S01]  /*41f0*/  ISETP.LT.AND P0, PT, R113, c[0x0][0x160], P3 ;  /* 0x0000580071007a0c */ /* 0x000fe20001f01270 */
[----:B------:R-:W-:Y:S01]  /*4200*/  UIADD3 UR18, UP1, UR8, 0x100, URZ ;  /* 0x0000010008127890 */ /* 0x000fe2000ff3e03f */
[----:B------:R-:W-:-:S02]  /*4210*/  IADD3 R110, P2, R110, c[0x0][0x248], RZ ;  /* 0x000092006e6e7a10 */ /* 0x000fc40007f5e0ff */
[----:B------:R-:W-:Y:S01]  /*4220*/  MOV R9, UR4 ;  /* 0x0000000400097c02 */ /* 0x000fe20008000f00 */
[----:B------:R-:W-:Y:S01]  /*4230*/  ULDC UR4, c[0x0][0x1ec] ;  /* 0x00007b0000047ab9 */ /* 0x000fe20000000800 */
[----:B------:R-:W-:Y:S01]  /*4240*/  IADD3.X R85, R85, c[0x0][0x24c], RZ, P2, !PT ;  /* 0x0000930055557a10 */ /* 0x000fe200017fe4ff */
[----:B------:R-:W-:Y:S01]  /*4250*/  UIADD3.X UR21, URZ, UR4, URZ, UP0, !UPT ;  /* 0x000000043f157290 */ /* 0x000fe200087fe43f */
[----:B------:R-:W-:Y:S02]  /*4260*/  IADD3 R110, P1, P2, R9, c[0x0][0x248], R110 ;  /* 0x00009200096e7a10 */ /* 0x000fe40007a3e06e */
[----:B------:R-:W-:Y:S02]  /*4270*/  MOV R0, UR5 ;  /* 0x0000000500007c02 */ /* 0x000fe40008000f00 */
[----:B------:R-:W5:Y:S01]  /*4280*/  @P0 LDG.E.SYS R78, [R18+0x80] ;  /* 0x00008000124e0381 */ /* 0x000f6200001ee900 */
[----:B------:R-:W-:Y:S01]  /*4290*/  MOV R13, UR20 ;  /* 0x00000014000d7c02 */ /* 0x000fe20008000f00 */
[----:B------:R-:W-:Y:S01]  /*42a0*/  UIADD3.X UR19, URZ, UR4, URZ, UP1, !UPT ;  /* 0x000000043f137290 */ /* 0x000fe20008ffe43f */
[----:B------:R-:W-:Y:S01]  /*42b0*/  IADD3.X R85, R0, c[0x0][0x24c], R85, P1, P2 ;  /* 0x0000930000557a10 */ /* 0x000fe20000fe4455 */
[----:B------:R-:W-:Y:S01]  /*42c0*/  UIADD3 UR5, UP2, UR8, 0x180, URZ ;  /* 0x0000018008057890 */ /* 0x000fe2000ff5e03f */
[----:B------:R-:W-:-:S02]  /*42d0*/  IADD3 R108, P1, R8, c[0x0][0x1f8], RZ ;  /* 0x00007e00086c7a10 */ /* 0x000fc40007f3e0ff */
[----:B------:R-:W-:Y:S02]  /*42e0*/  MOV R0, UR21 ;  /* 0x0000001500007c02 */ /* 0x000fe40008000f00 */
[----:B------:R-:W-:Y:S02]  /*42f0*/  IADD3.X R17, R17, c[0x0][0x1fc], RZ, P1, !PT ;  /* 0x00007f0011117a10 */ /* 0x000fe40000ffe4ff */
[C---:B------:R-:W-:Y:S02]  /*4300*/  IADD3 R12, P0, P1, R108.reuse, c[0x0][0x218], R13 ;  /* 0x000086006c0c7a10 */ /* 0x040fe4000791e00d */
[----:B------:R-:W-:Y:S01]  /*4310*/  MOV R11, UR18 ;  /* 0x00000012000b7c02 */ /* 0x000fe20008000f00 */
[----:B------:R-:W-:Y:S01]  /*4320*/  UIADD3.X UR8, URZ, UR4, URZ, UP2, !UPT ;  /* 0x000000043f087290 */ /* 0x000fe200097fe43f */
[----:B------:R-:W-:Y:S01]  /*4330*/  IADD3.X R13, R17, c[0x0][0x21c], R0, P0, P1 ;  /* 0x00008700110d7a10 */ /* 0x000fe200007e2400 */
[----:B------:R-:W-:Y:S01]  /*4340*/  IMAD.U32 R0, RZ, RZ, UR19 ;  /* 0x00000013ff007e24 */ /* 0x000fe2000f8e00ff */
[----:B------:R-:W-:-:S02]  /*4350*/  IADD3 R10, P0, P1, R108, c[0x0][0x218], R11 ;  /* 0x000086006c0a7a10 */ /* 0x000fc4000791e00b */
[----:B------:R-:W-:Y:S02]  /*4360*/  MOV R9, UR5 ;  /* 0x0000000500097c02 */ /* 0x000fe40008000f00 */
[----:B------:R-:W-:Y:S02]  /*4370*/  IADD3.X R11, R17, c[0x0][0x21c], R0, P0, P1 ;  /* 0x00008700110b7a10 */ /* 0x000fe400007e2400 */
[----:B------:R-:W-:Y:S02]  /*4380*/  IADD3 R8, P0, P1, R108, c[0x0][0x218], R9 ;  /* 0x000086006c087a10 */ /* 0x000fe4000791e009 */
[----:B------:R-:W-:-:S04]  /*4390*/  MOV R0, UR8 ;  /* 0x0000000800007c02 */ /* 0x000fc80008000f00 */
[----:B------:R-:W-:Y:S02]  /*43a0*/  IADD3.X R9, R17, c[0x0][0x21c], R0, P0, P1 ;  /* 0x0000870011097a10 */ /* 0x000fe400007e2400 */
[----:B------:R-:W-:Y:S02]  /*43b0*/  ISETP.LT.AND P1, PT, R113, c[0x0][0x160], P5 ;  /* 0x0000580071007a0c */ /* 0x000fe40002f21270 */
[----:B------:R-:W-:-:S10]  /*43c0*/  MOV R109, RZ ;  /* 0x000000ff006d7202 */ /* 0x000fd40000000f00 */
[----:B------:R-:W5:Y:S01]  /*43d0*/  @P1 LDG.E.SYS R109, [R18+0x100] ;  /* 0x00010000126d1381 */ /* 0x000f6200001ee900 */
[----:B------:R-:W-:Y:S02]  /*43e0*/  ISETP.LT.AND P2, PT, R113, c[0x0][0x160], P4 ;  /* 0x0000580071007a0c */ /* 0x000fe40002741270 */
[----:B------:R-:W-:Y:S01]  /*43f0*/  MOV R0, RZ ;  /* 0x000000ff00007202 */ /* 0x000fe20000000f00 */
[----:B------:R-:W-:-:S09]  /*4400*/  ULDC UR9, c[0x0][0x1f8] ;  /* 0x00007e0000097ab9 */ /* 0x000fd20000000800 */
[----:B------:R-:W5:Y:S01]  /*4410*/  @P2 LDG.E.SYS R0, [R18+0x180] ;  /* 0x0001800012002381 */ /* 0x000f6200001ee900 */
[----:B------:R-:W-:Y:S02]  /*4420*/  ULDC UR4, c[0x0][0x200] ;  /* 0x0000800000047ab9 */ /* 0x000fe40000000800 */
[----:B------:R-:W-:Y:S01]  /*4430*/  UIADD3 UR4, UP0, UR9, UR4, URZ ;  /* 0x0000000409047290 */ /* 0x000fe2000ff1e03f */
[----:B------:R-:W-:Y:S01]  /*4440*/  IADD3 R108, P0, R108, c[0x0][0x1f8], RZ ;  /* 0x00007e006c6c7a10 */ /* 0x000fe20007f1e0ff */
[----:B------:R-:W-:Y:S01]  /*4450*/  ULDC UR11, c[0x0][0x204] ;  /* 0x00008100000b7ab9 */ /* 0x000fe20000000800 */
[----:B------:R-:W-:Y:S05]  /*4460*/  BAR.SYNC 0x0 ;  /* 0x0000000000007b1d */ /* 0x000fea0000000000 */
[----:B------:R-:W-:Y:S01]  /*4470*/  MOV R33, UR4 ;  /* 0x0000000400217c02 */ /* 0x000fe20008000f00 */
[----:B------:R-:W-:-:S02]  /*4480*/  ULDC UR4, c[0x0][0x1fc] ;  /* 0x00007f0000047ab9 */ /* 0x000fc40000000800 */
[----:B------:R-:W-:Y:S01]  /*4490*/  UIADD3.X UR4, UR4, UR11, URZ, UP0, !UPT ;  /* 0x0000000b04047290 */ /* 0x000fe200087fe43f */
[----:B------:R-:W-:Y:S01]  /*44a0*/  IADD3.X R17, R17, c[0x0][0x1fc], RZ, P0, !PT ;  /* 0x00007f0011117a10 */ /* 0x000fe200007fe4ff */
[----:B------:R0:W-:Y:S01]  /*44b0*/  STS [R47.X4+0x4], R26 ;  /* 0x0000041a2f007388 */ /* 0x0001e20000004800 */
[----:B------:R-:W-:-:S03]  /*44c0*/  IADD3 R108, P1, P2, R33, c[0x0][0x1f8], R108 ;  /* 0x00007e00216c7a10 */ /* 0x000fc60007a3e06c */
[----:B------:R-:W-:Y:S01]  /*44d0*/  STS [R47.X4], R87 ;  /* 0x000000572f007388 */ /* 0x000fe20000004800 */
[----:B0-----:R-:W-:-:S03]  /*44e0*/  MOV R26, UR4 ;  /* 0x00000004001a7c02 */ /* 0x001fc60008000f00 */
[----:B------:R-:W-:Y:S04]  /*44f0*/  STS [R47.X4+0x8], R101 ;  /* 0x000008652f007388 */ /* 0x000fe80000004800 */
[----:B------:R0:W-:Y:S04]  /*4500*/  STS [R47.X4+0xc], R49 ;  /* 0x00000c312f007388 */ /* 0x0001e80000004800 */
[----:B------:R-:W-:Y:S04]  /*4510*/  STS [R47.X4+0x80], R77 ;  /* 0x0000804d2f007388 */ /* 0x000fe80000004800 */
[----:B------:R-:W-:Y:S01]  /*4520*/  STS [R47.X4+0x84], R29 ;  /* 0x0000841d2f007388 */ /* 0x000fe20000004800 */
[----:B0-----:R-:W-:-:S03]  /*4530*/  IADD3.X R49, R26, c[0x0][0x1fc], R17, P1, P2 ;  /* 0x00007f001a317a10 */ /* 0x001fc60000fe4411 */
[----:B------:R-:W-:Y:S04]  /*4540*/  STS [R47.X4+0x88], R69 ;  /* 0x000088452f007388 */ /* 0x000fe80000004800 */
[----:B------:R-:W-:Y:S04]  /*4550*/  STS [R47.X4+0x8c], R31 ;  /* 0x00008c1f2f007388 */ /* 0x000fe80000004800 */
[----:B------:R-:W-:Y:S05]  /*4560*/  BAR.SYNC 0x0 ;  /* 0x0000000000007b1d */ /* 0x000fea0000000000 */
[----:B------:R-:W0:Y:S01]  /*4570*/  LDS.U R17, [R46+0x80] ;  /* 0x000080002e117984 */ /* 0x000e220000001800 */
[----:B------:R-:W-:-:S03]  /*4580*/  MOV R35, UR16 ;  /* 0x0000001000237c02 */ /* 0x000fc60008000f00 */
[----:B------:R-:W1:Y:S01]  /*4590*/  LDS.U R87, [R46] ;  /* 0x000000002e577984 */ /* 0x000e620000001800 */
[----:B------:R-:W-:Y:S02]  /*45a0*/  MOV R26, UR17 ;  /* 0x00000011001a7c02 */ /* 0x000fe40008000f00 */
[C---:B------:R-:W-:Y:S01]  /*45b0*/  IADD3 R34, P0, P1, R110.reuse, c[0x0][0x268], R35 ;  /* 0x00009a006e227a10 */ /* 0x040fe2000791e023 */
[----:B------:R-:W0:Y:S01]  /*45c0*/  LDS.U R29, [R46+0x100] ;  /* 0x000100002e1d7984 */ /* 0x000e220000001800 */
[----:B------:R-:W-:Y:S01]  /*45d0*/  MOV R33, UR12 ;  /* 0x0000000c00217c02 */ /* 0x000fe20008000f00 */
[----:B------:R-:W-:Y:S01]  /*45e0*/  IMAD.U32 R36, RZ, RZ, UR15 ;  /* 0x0000000fff247e24 */ /* 0x000fe2000f8e00ff */
[----:B------:R-:W-:Y:S02]  /*45f0*/  IADD3.X R35, R85, c[0x0][0x26c], R26, P0, P1 ;  /* 0x00009b0055237a10 */ /* 0x000fe400007e241a */
[----:B------:R-:W-:Y:S02]  /*4600*/  IADD3 R32, P0, P1, R110, c[0x0][0x268], R33 ;  /* 0x00009a006e207a10 */ /* 0x000fe4000791e021 */
[----:B------:R-:W-:-:S02]  /*4610*/  MOV R41, UR20 ;  /* 0x0000001400297c02 */ /* 0x000fc40008000f00 */
[----:B------:R-:W-:Y:S02]  /*4620*/  IADD3.X R33, R85, c[0x0][0x26c], R36, P0, P1 ;  /* 0x00009b0055217a10 */ /* 0x000fe400007e2424 */
[----:B------:R-:W-:Y:S02]  /*4630*/  MOV R26, UR21 ;  /* 0x00000015001a7c02 */ /* 0x000fe40008000f00 */
[----:B------:R-:W-:Y:S02]  /*4640*/  IADD3 R40, P0, P1, R108, c[0x0][0x218], R41 ;  /* 0x000086006c287a10 */ /* 0x000fe4000791e029 */
[----:B------:R-:W-:Y:S02]  /*4650*/  MOV R39, UR18 ;  /* 0x0000001200277c02 */ /* 0x000fe40008000f00 */
[----:B------:R-:W-:Y:S02]  /*4660*/  IADD3.X R41, R49, c[0x0][0x21c], R26, P0, P1 ;  /* 0x0000870031297a10 */ /* 0x000fe400007e241a */
[----:B------:R-:W-:-:S02]  /*4670*/  MOV R36, UR19 ;  /* 0x0000001300247c02 */ /* 0x000fc40008000f00 */
[C---:B------:R-:W-:Y:S02]  /*4680*/  IADD3 R38, P0, P1, R108.reuse, c[0x0][0x218], R39 ;  /* 0x000086006c267a10 */ /* 0x040fe4000791e027 */
[----:B------:R-:W-:Y:S02]  /*4690*/  MOV R37, UR5 ;  /* 0x0000000500257c02 */ /* 0x000fe40008000f00 */
[----:B------:R-:W-:Y:S02]  /*46a0*/  IADD3.X R39, R49, c[0x0][0x21c], R36, P0, P1 ;  /* 0x0000870031277a10 */ /* 0x000fe400007e2424 */
[----:B------:R-:W-:Y:S02]  /*46b0*/  MOV R26, UR8 ;  /* 0x00000008001a7c02 */ /* 0x000fe40008000f00 */
[----:B------:R-:W-:Y:S02]  /*46c0*/  IADD3 R36, P0, P1, R108, c[0x0][0x218], R37 ;  /* 0x000086006c247a10 */ /* 0x000fe4000791e025 */
[----:B------:R-:W-:-:S02]  /*46d0*/  MOV R31, UR6 ;  /* 0x00000006001f7c02 */ /* 0x000fc40008000f00 */
[----:B------:R-:W-:Y:S02]  /*46e0*/  IADD3.X R37, R49, c[0x0][0x21c], R26, P0, P1 ;  /* 0x0000870031257a10 */ /* 0x000fe400007e241a */
[----:B------:R-:W-:Y:S02]  /*46f0*/  PRMT R27, R27, 0x9910, RZ ;  /* 0x000099101b1b7816 */ /* 0x000fe400000000ff */
[----:B------:R-:W-:Y:S02]  /*4700*/  IADD3 R26, P0, P2, R110, c[0x0][0x268], R31 ;  /* 0x00009a006e1a7a10 */ /* 0x000fe40007a1e01f */
[----:B------:R-:W-:Y:S02]  /*4710*/  PRMT R31, R116, 0x9910, RZ ;  /* 0x00009910741f7816 */ /* 0x000fe400000000ff */
[----:B------:R-:W-:Y:S02]  /*4720*/  MOV R118, UR7 ;  /* 0x0000000700767c02 */ /* 0x000fe40008000f00 */
[----:B------:R-:W-:-:S02]  /*4730*/  ISETP.NE.AND P1, PT, R27, RZ, PT ;  /* 0x000000ff1b00720c */ /* 0x000fc40003f25270 */
[----:B------:R-:W-:Y:S02]  /*4740*/  ISETP.NE.AND P3, PT, R31, RZ, PT ;  /* 0x000000ff1f00720c */ /* 0x000fe40003f65270 */
[----:B------:R-:W-:Y:S02]  /*4750*/  IADD3.X R27, R85, c[0x0][0x26c], R118, P0, P2 ;  /* 0x00009b00551b7a10 */ /* 0x000fe400007e4476 */
[----:B------:R-:W-:Y:S01]  /*4760*/  ISETP.LT.AND P0, PT, R67, c[0x0][0x160], P1 ;  /* 0x0000580043007a0c */ /* 0x000fe20000f01270 */
[----:B--2---:R-:W-:Y:S02]  /*4770*/  FMUL R118, R111, UR14 ;  /* 0x0000000e6f767c20 */ /* 0x004fe40008400000 */
[----:B---3--:R-:W-:-:S04]  /*4780*/  FMUL R116, R45, UR14 ;  /* 0x0000000e2d747c20 */ /* 0x008fc80008400000 */
[----:B0-----:R-:W-:Y:S02]  /*4790*/  FFMA R31, R17, UR13, R116 ;  /* 0x0000000d111f7c23 */ /* 0x001fe40008000074 */
[----:B-1----:R-:W-:Y:S02]  /*47a0*/  FFMA R87, R87, UR13, R118 ;  /* 0x0000000d57577c23 */ /* 0x002fe40008000076 */
[----:B----4-:R-:W-:-:S04]  /*47b0*/  FMUL R116, R43, UR14 ;  /* 0x0000000e2b747c20 */ /* 0x010fc80008400000 */
[----:B------:R-:W-:-:S04]  /*47c0*/  FFMA R69, R29, UR13, R116 ;  /* 0x0000000d1d457c23 */ /* 0x000fc80008000074 */
[----:B------:R-:W0:Y:S04]  /*47d0*/  LDS.U R116, [R46+0x180] ;  /* 0x000180002e747984 */ /* 0x000e280000001800 */
[----:B------:R-:W-:Y:S01]  /*47e0*/  @P0 STG.E.SYS [R14], R87 ;  /* 0x000000570e000386 */ /* 0x000fe2000010e900 */
[----:B------:R-:W-:Y:S02]  /*47f0*/  ISETP.LT.AND P0, PT, R67, c[0x0][0x160], P3 ;  /* 0x0000580043007a0c */ /* 0x000fe40001f01270 */
[----:B------:R-:W-:-:S04]  /*4800*/  PRMT R17, R115, 0x9910, RZ ;  /* 0x0000991073117816 */ /* 0x000fc800000000ff */
[----:B------:R-:W-:-:S06]  /*4810*/  ISETP.NE.AND P2, PT, R17, RZ, PT ;  /* 0x000000ff1100720c */ /* 0x000fcc0003f45270 */
[----:B------:R-:W-:Y:S01]  /*4820*/  @P0 STG.E.SYS [R14+0x80], R31 ;  /* 0x0000801f0e000386 */ /* 0x000fe2000010e900 */
[----:B------:R-:W-:Y:S02]  /*4830*/  ISETP.LT.AND P0, PT, R67, c[0x0][0x160], P2 ;  /* 0x0000580043007a0c */ /* 0x000fe40001701270 */
[----:B------:R-:W-:Y:S01]  /*4840*/  PRMT R29, R114, 0x9910, RZ ;  /* 0x00009910721d7816 */ /* 0x000fe200000000ff */
[----:B-----5:R-:W-:-:S09]  /*4850*/  FMUL R17, R44, UR14 ;  /* 0x0000000e2c117c20 */ /* 0x020fd20008400000 */
[----:B------:R-:W-:Y:S01]  /*4860*/  @P0 STG.E.SYS [R14+0x100], R69 ;  /* 0x000100450e000386 */ /* 0x000fe2000010e900 */
[----:B------:R-:W-:-:S04]  /*4870*/  ISETP.NE.AND P0, PT, R29, RZ, PT ;  /* 0x000000ff1d00720c */ /* 0x000fc80003f05270 */
[----:B------:R-:W-:Y:S01]  /*4880*/  ISETP.LT.AND P6, PT, R67, c[0x0][0x160], P0 ;  /* 0x0000580043007a0c */ /* 0x000fe200007c1270 */
[----:B0-----:R-:W-:-:S11]  /*4890*/  FFMA R77, R116, UR13, R17 ;  /* 0x0000000d744d7c23 */ /* 0x001fd60008000011 */
[----:B------:R-:W-:Y:S01]  /*48a0*/  @P6 STG.E.SYS [R14+0x180], R77 ;  /* 0x0001804d0e006386 */ /* 0x000fe2000010e900 */
[----:B------:R-:W-:-:S04]  /*48b0*/  IADD3 R16, P6, R16, c[0x0][0x238], RZ ;  /* 0x00008e0010107a10 */ /* 0x000fc80007fde0ff */
[----:B------:R-:W-:Y:S02]  /*48c0*/  IADD3.X R112, R112, c[0x0][0x23c], RZ, P6, !PT ;  /* 0x00008f0070707a10 */ /* 0x000fe400037fe4ff */
[----:B------:R-:W-:-:S04]  /*48d0*/  IADD3 R16, P6, R16, c[0x0][0x268], RZ ;  /* 0x00009a0010107a10 */ /* 0x000fc80007fde0ff */
[----:B------:R-:W-:Y:S02]  /*48e0*/  IADD3.X R17, R112, c[0x0][0x26c], RZ, P6, !PT ;  /* 0x00009b0070117a10 */ /* 0x000fe400037fe4ff */
[----:B------:R-:W0:Y:S01]  /*48f0*/  LDS.U R112, [R46+0x488] ;  /* 0x000488002e707984 */ /* 0x000e220000001800 */
[----:B------:R-:W-:-:S04]  /*4900*/  FMUL R29, R42, UR14 ;  /* 0x0000000e2a1d7c20 */ /* 0x000fc80008400000 */
[----:B0-----:R-:W-:Y:S02]  /*4910*/  FFMA R31, R112, UR13, R29 ;  /* 0x0000000d701f7c23 */ /* 0x001fe4000800001d */
[----:B------:R-:W0:Y:S01]  /*4920*/  LDS.U R112, [R46+0x508] ;  /* 0x000508002e707984 */ /* 0x000e220000001800 */
[----:B------:R-:W-:-:S04]  /*4930*/  FMUL R29, R78, UR14 ;  /* 0x0000000e4e1d7c20 */ /* 0x000fc80008400000 */
[----:B0-----:R-:W-:Y:S02]  /*4940*/  FFMA R69, R112, UR13, R29 ;  /* 0x0000000d70457c23 */ /* 0x001fe4000800001d */
[----:B------:R-:W0:Y:S01]  /*4950*/  LDS.U R112, [R46+0x588] ;  /* 0x000588002e707984 */ /* 0x000e220000001800 */
[----:B------:R-:W-:Y:S01]  /*4960*/  FMUL R29, R109, UR14 ;  /* 0x0000000e6d1d7c20 */ /* 0x000fe20008400000 */
[----:B------:R-:W-:-:S12]  /*4970*/  ISETP.LT.AND P6, PT, R113, c[0x0][0x160], P1 ;  /* 0x0000580071007a0c */ /* 0x000fd80000fc1270 */
[----:B------:R-:W-:Y:S01]  /*4980*/  @P6 STG.E.SYS [R16], R31 ;  /* 0x0000001f10006386 */ /* 0x000fe2000010e900 */
[C---:B------:R-:W-:Y:S01]  /*4990*/  ISETP.LT.AND P6, PT, R113.reuse, c[0x0][0x160], P3 ;  /* 0x0000580071007a0c */ /* 0x040fe20001fc1270 */
[----:B0-----:R-:W-:Y:S02]  /*49a0*/  FFMA R77, R112, UR13, R29 ;  /* 0x0000000d704d7c23 */ /* 0x001fe4000800001d */
[----:B------:R-:W0:Y:S09]  /*49b0*/  LDS.U R112, [R46+0x608] ;  /* 0x000608002e707984 */ /* 0x000e320000001800 */
[----:B------:R-:W-:Y:S01]  /*49c0*/  @P6 STG.E.SYS [R16+0x80], R69 ;  /* 0x0000804510006386 */ /* 0x000fe2000010e900 */
[----:B------:R-:W-:Y:S01]  /*49d0*/  ISETP.LT.AND P6, PT, R113, c[0x0][0x160], P2 ;  /* 0x0000580071007a0c */ /* 0x000fe200017c1270 */
[----:B------:R-:W-:-:S11]  /*49e0*/  FMUL R29, R0, UR14 ;  /* 0x0000000e001d7c20 */ /* 0x000fd60008400000 */
[----:B------:R-:W-:Y:S01]  /*49f0*/  @P6 STG.E.SYS [R16+0x100], R77 ;  /* 0x0001004d10006386 */ /* 0x000fe2000010e900 */
[----:B------:R-:W-:Y:S01]  /*4a00*/  ISETP.LT.AND P6, PT, R113, c[0x0][0x160], P0 ;  /* 0x0000580071007a0c */ /* 0x000fe200007c1270 */
[----:B0-----:R-:W-:Y:S01]  /*4a10*/  FFMA R31, R112, UR13, R29 ;  /* 0x0000000d701f7c23 */ /* 0x001fe2000800001d */
[----:B------:R-:W-:-:S10]  /*4a20*/  IADD3 R29, R67, 0x1, RZ ;  /* 0x00000001431d7810 */ /* 0x000fd40007ffe0ff */
[----:B------:R0:W-:Y:S01]  /*4a30*/  @P6 STG.E.SYS [R16+0x180], R31 ;  /* 0x0001801f10006386 */ /* 0x0001e2000010e900 */
[----:B------:R-:W-:-:S04]  /*4a40*/  IADD3 R22, P6, R22, c[0x0][0x1f8], RZ ;  /* 0x00007e0016167a10 */ /* 0x000fc80007fde0ff */
[----:B------:R-:W-:Y:S02]  /*4a50*/  IADD3.X R23, R23, c[0x0][0x1fc], RZ, P6, !PT ;  /* 0x00007f0017177a10 */ /* 0x000fe400037fe4ff */
[----:B------:R-:W-:-:S04]  /*4a60*/  ISETP.NE.AND P6, PT, R76, RZ, PT ;  /* 0x000000ff4c00720c */ /* 0x000fc80003fc5270 */
[----:B------:R-:W-:-:S12]  /*4a70*/  ISETP.LT.AND P6, PT, R29, c[0x0][0x160], P6 ;  /* 0x000058001d007a0c */ /* 0x000fd800037c1270 */
[----:B------:R-:W2:Y:S01]  /*4a80*/  @P6 LDG.E.SYS R111, [R22] ;  /* 0x00000000166f6381 */ /* 0x000ea200001ee900 */
[----:B------:R-:W-:-:S04]  /*4a90*/  ISETP.NE.AND P6, PT, R61, RZ, PT ;  /* 0x000000ff3d00720c */ /* 0x000fc80003fc5270 */
[----:B------:R-:W-:-:S12]  /*4aa0*/  ISETP.LT.AND P6, PT, R29, c[0x0][0x160], P6 ;  /* 0x000058001d007a0c */ /* 0x000fd800037c1270 */
[----:B------:R-:W3:Y:S01]  /*4ab0*/  @P6 LDG.E.SYS R45, [R22+0x80] ;  /* 0x00008000162d6381 */ /* 0x000ee200001ee900 */
[----:B------:R-:W-:-:S12]  /*4ac0*/  ISETP.LT.AND P6, PT, R29, c[0x0][0x160], P5 ;  /* 0x000058001d007a0c */ /* 0x000fd80002fc1270 */
[----:B------:R-:W4:Y:S01]  /*4ad0*/  @P6 LDG.E.SYS R43, [R22+0x100] ;  /* 0x00010000162b6381 */ /* 0x000f2200001ee900 */
[----:B------:R-:W-:Y:S02]  /*4ae0*/  ISETP.LT.AND P6, PT, R29, c[0x0][0x160], P4 ;  /* 0x000058001d007a0c */ /* 0x000fe400027c1270 */
[----:B0-----:R-:W-:-:S10]  /*4af0*/  IADD3 R31, R67, 0x9, RZ ;  /* 0x00000009431f7810 */ /* 0x001fd40007ffe0ff */
[----:B------:R-:W5:Y:S01]  /*4b00*/  @P6 LDG.E.SYS R44, [R22+0x180] ;  /* 0x00018000162c6381 */ /* 0x000f6200001ee900 */
[----:B------:R-:W-:-:S04]  /*4b10*/  ISETP.NE.AND P6, PT, R61, RZ, PT ;  /* 0x000000ff3d00720c */ /* 0x000fc80003fc5270 */
[----:B------:R-:W-:-:S12]  /*4b20*/  ISETP.LT.AND P6, PT, R31, c[0x0][0x160], P6 ;  /* 0x000058001f007a0c */ /* 0x000fd800037c1270 */
[----:B------:R0:W5:Y:S01]  /*4b30*/  @P6 LDG.E.SYS R78, [R12] ;  /* 0x000000000c4e6381 */ /* 0x00016200001ee900 */
[----:B------:R-:W-:-:S12]  /*4b40*/  ISETP.LT.AND P6, PT, R31, c[0x0][0x160], P5 ;  /* 0x000058001f007a0c */ /* 0x000fd80002fc1270 */
[----:B------:R1:W5:Y:S01]  /*4b50*/  @P6 LDG.E.SYS R109, [R10] ;  /* 0x000000000a6d6381 */ /* 0x00036200001ee900 */
[----:B------:R-:W-:-:S04]  /*4b60*/  IADD3 R18, P6, R18, c[0x0][0x1f8], RZ ;  /* 0x00007e0012127a10 */ /* 0x000fc80007fde0ff */
[----:B------:R-:W-:Y:S02]  /*4b70*/  IADD3.X R19, R19, c[0x0][0x1fc], RZ, P6, !PT ;  /* 0x00007f0013137a10 */ /* 0x000fe400037fe4ff */
[----:B------:R-:W-:-:S04]  /*4b80*/  ISETP.NE.AND P6, PT, R76, RZ, PT ;  /* 0x000000ff4c00720c */ /* 0x000fc80003fc5270 */
[----:B------:R-:W-:-:S12]  /*4b90*/  ISETP.LT.AND P6, PT, R31, c[0x0][0x160], P6 ;  /* 0x000058001f007a0c */ /* 0x000fd800037c1270 */
[----:B------:R-:W5:Y:S01]  /*4ba0*/  @P6 LDG.E.SYS R42, [R18] ;  /* 0x00000000122a6381 */ /* 0x000f6200001ee900 */
[----:B------:R-:W-:-:S12]  /*4bb0*/  ISETP.LT.AND P6, PT, R31, c[0x0][0x160], P4 ;  /* 0x000058001f007a0c */ /* 0x000fd800027c1270 */
[----:B------:R0:W5:Y:S04]  /*4bc0*/  @P6 LDG.E.SYS R0, [R8] ;  /* 0x0000000008006381 */ /* 0x00016800001ee900 */
[----:B------:R-:W-:Y:S05]  /*4bd0*/  BAR.SYNC 0x0 ;  /* 0x0000000000007b1d */ /* 0x000fea0000000000 */
[----:B------:R-:W-:Y:S04]  /*4be0*/  STS [R47.X4], R88 ;  /* 0x000000582f007388 */ /* 0x000fe80000004800 */
[----:B------:R-:W-:Y:S04]  /*4bf0*/  STS [R47.X4+0x4], R94 ;  /* 0x0000045e2f007388 */ /* 0x000fe80000004800 */
[----:B------:R-:W-:Y:S04]  /*4c00*/  STS [R47.X4+0x8], R102 ;  /* 0x000008662f007388 */ /* 0x000fe80000004800 */
[----:B------:R-:W-:Y:S04]  /*4c10*/  STS [R47.X4+0xc], R50 ;  /* 0x00000c322f007388 */ /* 0x000fe80000004800 */
[----:B------:R-:W-:Y:S04]  /*4c20*/  STS [R47.X4+0x80], R74 ;  /* 0x0000804a2f007388 */ /* 0x000fe80000004800 */
[----:B------:R-:W-:Y:S04]  /*4c30*/  STS [R47.X4+0x84], R60 ;  /* 0x0000843c2f007388 */ /* 0x000fe80000004800 */
[----:B------:R-:W-:Y:S04]  /*4c40*/  STS [R47.X4+0x88], R68 ;  /* 0x000088442f007388 */ /* 0x000fe80000004800 */
[----:B------:R-:W-:Y:S04]  /*4c50*/  STS [R47.X4+0x8c], R84 ;  /* 0x00008c542f007388 */ /* 0x000fe80000004800 */
[----:B------:R-:W-:Y:S05]  /*4c60*/  BAR.SYNC 0x0 ;  /* 0x0000000000007b1d */ /* 0x000fea0000000000 */
[----:B0-----:R-:W0:Y:S01]  /*4c70*/  LDS.U R9, [R46] ;  /* 0x000000002e097984 */ /* 0x001e220000001800 */
[----:B------:R-:W-:-:S08]  /*4c80*/  IADD3 R12, R46, 0x80, RZ ;  /* 0x000000802e0c7810 */ /* 0x000fd00007ffe0ff */
[----:B-1----:R-:W1:Y:S01]  /*4c90*/  LDS.U R11, [R12+0x80] ;  /* 0x000080000c0b7984 */ /* 0x002e620000001800 */
[----:B------:R-:W-:-:S04]  /*4ca0*/  IADD3 R14, P6, R14, c[0x0][0x248], RZ ;  /* 0x000092000e0e7a10 */ /* 0x000fc80007fde0ff */
[----:B------:R-:W-:Y:S02]  /*4cb0*/  IADD3.X R15, R15, c[0x0][0x24c], RZ, P6, !PT ;  /* 0x000093000f0f7a10 */ /* 0x000fe400037fe4ff */
[----:B------:R-:W-:Y:S01]  /*4cc0*/  ISETP.LT.AND P6, PT, R29, c[0x0][0x160], P1 ;  /* 0x000058001d007a0c */ /* 0x000fe20000fc1270 */
[----:B--2---:R-:W-:-:S04]  /*4cd0*/  FMUL R8, R111, UR14 ;  /* 0x0000000e6f087c20 */ /* 0x004fc80008400000 */
[----:B0-----:R-:W-:Y:S02]  /*4ce0*/  FFMA R13, R9, UR13, R8 ;  /* 0x0000000d090d7c23 */ /* 0x001fe40008000008 */
[----:B------:R-:W0:Y:S06]  /*4cf0*/  LDS.U R9, [R12] ;  /* 0x000000000c097984 */ /* 0x000e2c0000001800 */
[----:B------:R-:W-:Y:S01]  /*4d00*/  @P6 STG.E.SYS [R14], R13 ;  /* 0x0000000d0e006386 */ /* 0x000fe2000010e900 */
[----:B------:R-:W-:Y:S01]  /*4d10*/  ISETP.LT.AND P6, PT, R29, c[0x0][0x160], P3 ;  /* 0x000058001d007a0c */ /* 0x000fe20001fc1270 */
[----:B---3--:R-:W-:-:S02]  /*4d20*/  FMUL R8, R45, UR14 ;  /* 0x0000000e2d087c20 */ /* 0x008fc40008400000 */
[----:B----4-:R-:W-:-:S04]  /*4d30*/  FMUL R10, R43, UR14 ;  /* 0x0000000e2b0a7c20 */ /* 0x010fc80008400000 */
[----:B-1----:R-:W-:Y:S02]  /*4d40*/  FFMA R77, R11, UR13, R10 ;  /* 0x0000000d0b4d7c23 */ /* 0x002fe4000800000a */
[----:B------:R-:W1:Y:S01]  /*4d50*/  LDS.U R11, [R12+0x100] ;  /* 0x000100000c0b7984 */ /* 0x000e620000001800 */
[----:B0-----:R-:W-:Y:S02]  /*4d60*/  FFMA R69, R9, UR13, R8 ;  /* 0x0000000d09457c23 */ /* 0x001fe40008000008 */
[----:B------:R-:W-:Y:S01]  /*4d70*/  @P6 MOV R8, R14 ;  /* 0x0000000e00086202 */ /* 0x000fe20000000f00 */
[----:B------:R-:W-:-:S08]  /*4d80*/  @P6 IMAD.MOV.U32 R9, RZ, RZ, R15 ;  /* 0x000000ffff096224 */ /* 0x000fd000078e000f */
[----:B------:R0:W-:Y:S01]  /*4d90*/  @P6 STG.E.SYS [R8+0x80], R69 ;  /* 0x0000804508006386 */ /* 0x0001e2000010e900 */
[----:B------:R-:W-:-:S12]  /*4da0*/  ISETP.LT.AND P6, PT, R29, c[0x0][0x160], P2 ;  /* 0x000058001d007a0c */ /* 0x000fd800017c1270 */
[----:B0-----:R-:W-:Y:S02]  /*4db0*/  @P6 MOV R8, R14 ;  /* 0x0000000e00086202 */ /* 0x001fe40000000f00 */
[----:B------:R-:W-:-:S08]  /*4dc0*/  @P6 MOV R9, R15 ;  /* 0x0000000f00096202 */ /* 0x000fd00000000f00 */
[----:B------:R0:W-:Y:S01]  /*4dd0*/  @P6 STG.E.SYS [R8+0x100], R77 ;  /* 0x0001004d08006386 */ /* 0x0001e2000010e900 */
[----:B------:R-:W-:Y:S01]  /*4de0*/  ISETP.LT.AND P6, PT, R29, c[0x0][0x160], P0 ;  /* 0x000058001d007a0c */ /* 0x000fe200007c1270 */
[----:B-----5:R-:W-:-:S04]  /*4df0*/  FMUL R10, R44, UR14 ;  /* 0x0000000e2c0a7c20 */ /* 0x020fc80008400000 */
[----:B-1----:R-:W-:-:S07]  /*4e00*/  FFMA R87, R11, UR13, R10 ;  /* 0x0000000d0b577c23 */ /* 0x002fce000800000a */
[----:B0-----:R-:W-:Y:S02]  /*4e10*/  @P6 MOV R8, R14 ;  /* 0x0000000e00086202 */ /* 0x001fe40000000f00 */
[----:B------:R-:W-:-:S08]  /*4e20*/  @P6 MOV R9, R15 ;  /* 0x0000000f00096202 */ /* 0x000fd00000000f00 */
[----:B------:R0:W-:Y:S01]  /*4e30*/  @P6 STG.E.SYS [R8+0x180], R87 ;  /* 0x0001805708006386 */ /* 0x0001e2000010e900 */
[----:B------:R-:W-:-:S03]  /*4e40*/  IADD3 R10, P6, R16, c[0x0][0x248], RZ ;  /* 0x00009200100a7a10 */ /* 0x000fc60007fde0ff */
[----:B------:R-:W1:Y:S04]  /*4e50*/  LDS.U R16, [R12+0x408] ;  /* 0x000408000c107984 */ /* 0x000e680000001800 */
[----:B------:R-:W2:Y:S01]  /*4e60*/  LDS.U R9, [R12+0x508] ;  /* 0x000508000c097984 */ /* 0x000ea20000001800 */
[----:B------:R-:W-:Y:S01]  /*4e70*/  FMUL R13, R42, UR14 ;  /* 0x0000000e2a0d7c20 */ /* 0x000fe20008400000 */
[----:B------:R-:W-:Y:S01]  /*4e80*/  IADD3.X R11, R17, c[0x0][0x24c], RZ, P6, !PT ;  /* 0x00009300110b7a10 */ /* 0x000fe200037fe4ff */
[----:B0-----:R-:W-:Y:S01]  /*4e90*/  FMUL R8, R109, UR14 ;  /* 0x0000000e6d087c20 */ /* 0x001fe20008400000 */
[----:B------:R-:W-:Y:S01]  /*4ea0*/  ISETP.LT.AND P6, PT, R31, c[0x0][0x160], P1 ;  /* 0x000058001f007a0c */ /* 0x000fe20000fc1270 */
[----:B-1----:R-:W-:Y:S02]  /*4eb0*/  FFMA R17, R16, UR13, R13 ;  /* 0x0000000d10117c23 */ /* 0x002fe4000800000d */
[----:B------:R-:W0:Y:S01]  /*4ec0*/  LDS.U R16, [R12+0x488] ;  /* 0x000488000c107984 */ /* 0x000e220000001800 */
[----:B--2---:R-:W-:-:S03]  /*4ed0*/  FFMA R29, R9, UR13, R8 ;  /* 0x0000000d091d7c23 */ /* 0x004fc60008000008 */
[----:B------:R-:W1:Y:S01]  /*4ee0*/  LDS.U R9, [R12+0x588] ;  /* 0x000588000c097984 */ /* 0x000e620000001800 */
[----:B------:R-:W-:-:S04]  /*4ef0*/  FMUL R13, R78, UR14 ;  /* 0x0000000e4e0d7c20 */ /* 0x000fc80008400000 */
[----:B------:R-:W-:Y:S01]  /*4f00*/  @P6 STG.E.SYS [R10], R17 ;  /* 0x000000110a006386 */ /* 0x000fe2000010e900 */
[----:B------:R-:W-:Y:S01]  /*4f10*/  ISETP.LT.AND P6, PT, R31, c[0x0][0x160], P3 ;  /* 0x000058001f007a0c */ /* 0x000fe20001fc1270 */
[----:B------:R-:W-:Y:S02]  /*4f20*/  FMUL R8, R0, UR14 ;  /* 0x0000000e00087c20 */ /* 0x000fe40008400000 */
[----:B0-----:R-:W-:-:S09]  /*4f30*/  FFMA R13, R16, UR13, R13 ;  /* 0x0000000d100d7c23 */ /* 0x001fd2000800000d */
[----:B------:R0:W-:Y:S01]  /*4f40*/  @P6 STG.E.SYS [R6], R13 ;  /* 0x0000000d06006386 */ /* 0x0001e2000010e900 */
[----:B------:R-:W-:Y:S01]  /*4f50*/  ISETP.LT.AND P6, PT, R31, c[0x0][0x160], P2 ;  /* 0x000058001f007a0c */ /* 0x000fe200017c1270 */
[----:B-1----:R-:W-:-:S11]  /*4f60*/  FFMA R9, R9, UR13, R8 ;  /* 0x0000000d09097c23 */ /* 0x002fd60008000008 */
[----:B------:R-:W-:Y:S01]  /*4f70*/  @P6 STG.E.SYS [R4], R29 ;  /* 0x0000001d04006386 */ /* 0x000fe2000010e900 */
[----:B------:R-:W-:Y:S02]  /*4f80*/  ISETP.LT.AND P6, PT, R31, c[0x0][0x160], P0 ;  /* 0x000058001f007a0c */ /* 0x000fe400007c1270 */
[----:B------:R-:W-:-:S10]  /*4f90*/  IADD3 R8, R67, 0x2, RZ ;  /* 0x0000000243087810 */ /* 0x000fd40007ffe0ff */
[----:B------:R1:W-:Y:S01]  /*4fa0*/  @P6 STG.E.SYS [R2], R9 ;  /* 0x0000000902006386 */ /* 0x0003e2000010e900 */
[----:B0-----:R-:W-:-:S04]  /*4fb0*/  IADD3 R6, P6, R22, c[0x0][0x1f8], RZ ;  /* 0x00007e0016067a10 */ /* 0x001fc80007fde0ff */
[----:B------:R-:W-:Y:S02]  /*4fc0*/  IADD3.X R7, R23, c[0x0][0x1fc], RZ, P6, !PT ;  /* 0x00007f0017077a10 */ /* 0x000fe400037fe4ff */
[----:B------:R-:W-:-:S04]  /*4fd0*/  ISETP.NE.AND P6, PT, R76, RZ, PT ;  /* 0x000000ff4c00720c */ /* 0x000fc80003fc5270 */
[----:B------:R-:W-:-:S12]  /*4fe0*/  ISETP.LT.AND P6, PT, R8, c[0x0][0x160], P6 ;  /* 0x0000580008007a0c */ /* 0x000fd800037c1270 */
[----:B------:R-:W2:Y:S01]  /*4ff0*/  @P6 LDG.E.SYS R111, [R6] ;  /* 0x00000000066f6381 */ /* 0x000ea200001ee900 */
[----:B------:R-:W-:Y:S01]  /*5000*/  ISETP.NE.AND P6, PT, R61, RZ, PT ;  /* 0x000000ff3d00720c */ /* 0x000fe20003fc5270 */
[----:B------:R-:W-:Y:S02]  /*5010*/  UIADD3 UR16, UP0, UR9, 0x80, URZ ;  /* 0x0000008009107890 */ /* 0x000fe4000ff1e03f */
[----:B------:R-:W-:Y:S01]  /*5020*/  ULDC UR5, c[0x0][0x1fc] ;  /* 0x00007f0000057ab9 */ /* 0x000fe20000000800 */
[----:B------:R-:W-:Y:S01]  /*5030*/  ISETP.LT.AND P6, PT, R8, c[0x0][0x160], P6 ;  /* 0x0000580008007a0c */ /* 0x000fe200037c1270 */
[----:B------:R-:W-:-:S11]  /*5040*/  UIADD3.X UR17, URZ, UR5, URZ, UP0, !UPT ;  /* 0x000000053f117290 */ /* 0x000fd600087fe43f */
[----:B------:R-:W3:Y:S01]  /*5050*/  @P6 LDG.E.SYS R45, [R22.64+UR16] ;  /* 0x00000010162d6981 */ /* 0x000ee2000c1ee900 */
[----:B------:R-:W-:Y:S01]  /*5060*/  UIADD3 UR18, UP0, UR9, 0x100, URZ ;  /* 0x0000010009127890 */ /* 0x000fe2000ff1e03f */
[----:B------:R-:W-:-:S03]  /*5070*/  ISETP.LT.AND P6, PT, R8, c[0x0][0x160], P5 ;  /* 0x0000580008007a0c */ /* 0x000fc60002fc1270 */
[----:B------:R-:W-:-:S09]  /*5080*/  UIADD3.X UR19, URZ, UR5, URZ, UP0, !UPT ;  /* 0x000000053f137290 */ /* 0x000fd200087fe43f */
[----:B------:R-:W4:Y:S01]  /*5090*/  @P6 LDG.E.SYS R43, [R22.64+UR18] ;  /* 0x00000012162b6981 */ /* 0x000f22000c1ee900 */
[----:B------:R-:W-:Y:S01]  /*50a0*/  UIADD3 UR4, UP0, UR9, 0x180, URZ ;  /* 0x0000018009047890 */ /* 0x000fe2000ff1e03f */
[----:B------:R-:W-:-:S03]  /*50b0*/  ISETP.LT.AND P6, PT, R8, c[0x0][0x160], P4 ;  /* 0x0000580008007a0c */ /* 0x000fc600027c1270 */
[----:B------:R-:W-:Y:S01]  /*50c0*/  UIADD3.X UR5, URZ, UR5, URZ, UP0, !UPT ;  /* 0x000000053f057290 */ /* 0x000fe200087fe43f */
[----:B------:R-:W-:-:S08]  /*50d0*/  IADD3 R13, R67, 0xa, RZ ;  /* 0x0000000a430d7810 */ /* 0x000fd00007ffe0ff */
[----:B------:R-:W5:Y:S01]  /*50e0*/  @P6 LDG.E.SYS R44, [R22.64+UR4] ;  /* 0x00000004162c6981 */ /* 0x000f62000c1ee900 */
[----:B-1----:R-:W-:-:S04]  /*50f0*/  IADD3 R2, P6, R18, c[0x0][0x1f8], RZ ;  /* 0x00007e0012027a10 */ /* 0x002fc80007fde0ff */
[----:B------:R-:W-:Y:S02]  /*5100*/  IADD3.X R3, R19, c[0x0][0x1fc], RZ, P6, !PT ;  /* 0x00007f0013037a10 */ /* 0x000fe400037fe4ff */
[----:B------:R-:W-:-:S04]  /*5110*/  ISETP.NE.AND P6, PT, R76, RZ, PT ;  /* 0x000000ff4c00720c */ /* 0x000fc80003fc5270 */
[----:B------:R-:W-:-:S12]  /*5120*/  ISETP.LT.AND P6, PT, R13, c[0x0][0x160], P6 ;  /* 0x000058000d007a0c */ /* 0x000fd800037c1270 */
[----:B------:R-:W5:Y:S01]  /*5130*/  @P6 LDG.E.SYS R42, [R2] ;  /* 0x00000000022a6381 */ /* 0x000f6200001ee900 */
[----:B------:R-:W-:-:S04]  /*5140*/  ISETP.NE.AND P6, PT, R61, RZ, PT ;  /* 0x000000ff3d00720c */ /* 0x000fc80003fc5270 */
[----:B------:R-:W-:-:S12]  /*5150*/  ISETP.LT.AND P6, PT, R13, c[0x0][0x160], P6 ;  /* 0x000058000d007a0c */ /* 0x000fd800037c1270 */
[----:B------:R0:W5:Y:S01]  /*5160*/  @P6 LDG.E.SYS R78, [R18.64+UR16] ;  /* 0x00000010124e6981 */ /* 0x000162000c1ee900 */
[----:B------:R-:W-:-:S12]  /*5170*/  ISETP.LT.AND P6, PT, R13, c[0x0][0x160], P5 ;  /* 0x000058000d007a0c */ /* 0x000fd80002fc1270 */
[----:B------:R0:W5:Y:S01]  /*5180*/  @P6 LDG.E.SYS R109, [R18.64+UR18] ;  /* 0x00000012126d6981 */ /* 0x000162000c1ee900 */
[----:B------:R-:W-:-:S12]  /*5190*/  ISETP.LT.AND P6, PT, R13, c[0x0][0x160], P4 ;  /* 0x000058000d007a0c */ /* 0x000fd800027c1270 */
[----:B------:R0:W5:Y:S04]  /*51a0*/  @P6 LDG.E.SYS R0, [R18.64+UR4] ;  /* 0x0000000412006981 */ /* 0x000168000c1ee900 */
        /* <DEDUP_REMOVED lines=10> */
[----:B------:R-:W1:Y:S01]  /*5250*/  LDS.U R16, [R46] ;  /* 0x000000002e107984 */ /* 0x000e620000001800 */
[----:B------:R-:W-:-:S04]  /*5260*/  IADD3 R4, P6, R14, c[0x0][0x248], RZ ;  /* 0x000092000e047a10 */ /* 0x000fc80007fde0ff */
[----:B------:R-:W-:Y:S02]  /*5270*/  IADD3.X R5, R15, c[0x0][0x24c], RZ, P6, !PT ;  /* 0x000093000f057a10 */ /* 0x000fe400037fe4ff */
[----:B------:R-:W-:Y:S01]  /*5280*/  ISETP.LT.AND P6, PT, R8, c[0x0][0x160], P1 ;  /* 0x0000580008007a0c */ /* 0x000fe20000fc1270 */
[----:B------:R-:W-:Y:S02]  /*5290*/  UIADD3 UR8, UP0, UR10, 0x80, URZ ;  /* 0x000000800a087890 */ /* 0x000fe4000ff1e03f */
[----:B------:R-:W-:Y:S02]  /*52a0*/  ULDC UR7, c[0x0][0x24c] ;  /* 0x0000930000077ab9 */ /* 0x000fe40000000800 */
[----:B------:R-:W-:Y:S02]  /*52b0*/  UIADD3.X UR9, URZ, UR7, URZ, UP0, !UPT ;  /* 0x000000073f097290 */ /* 0x000fe400087fe43f */
[----:B------:R-:W-:-:S04]  /*52c0*/  UIADD3 UR20, UP0, UR10, 0x100, URZ ;  /* 0x000001000a147890 */ /* 0x000fc8000ff1e03f */
[----:B------:R-:W-:Y:S02]  /*52d0*/  UIADD3.X UR21, URZ, UR7, URZ, UP0, !UPT ;  /* 0x000000073f157290 */ /* 0x000fe400087fe43f */
[----:B------:R-:W-:Y:S01]  /*52e0*/  UIADD3 UR6, UP0, UR10, 0x180, URZ ;  /* 0x000001800a067890 */ /* 0x000fe2000ff1e03f */
[----:B--2---:R-:W-:-:S04]  /*52f0*/  FMUL R9, R111, UR14 ;  /* 0x0000000e6f097c20 */ /* 0x004fc80008400000 */
[----:B-1----:R-:W-:Y:S02]  /*5300*/  FFMA R17, R16, UR13, R9 ;  /* 0x0000000d10117c23 */ /* 0x002fe40008000009 */
[----:B------:R-:W0:Y:S01]  /*5310*/  LDS.U R16, [R12] ;  /* 0x000000000c107984 */ /* 0x000e220000001800 */
[----:B---3--:R-:W-:-:S04]  /*5320*/  FMUL R9, R45, UR14 ;  /* 0x0000000e2d097c20 */ /* 0x008fc80008400000 */
[----:B0-----:R-:W-:Y:S02]  /*5330*/  FFMA R19, R16, UR13, R9 ;  /* 0x0000000d10137c23 */ /* 0x001fe40008000009 */
[----:B------:R-:W0:Y:S01]  /*5340*/  LDS.U R16, [R12+0x80] ;  /* 0x000080000c107984 */ /* 0x000e220000001800 */
[----:B----4-:R-:W-:-:S03]  /*5350*/  FMUL R9, R43, UR14 ;  /* 0x0000000e2b097c20 */ /* 0x010fc60008400000 */
[----:B------:R-:W-:Y:S01]  /*5360*/  @P6 STG.E.SYS [R4], R17 ;  /* 0x0000001104006386 */ /* 0x000fe2000010e900 */
[----:B------:R-:W-:-:S03]  /*5370*/  ISETP.LT.AND P6, PT, R8, c[0x0][0x160], P3 ;  /* 0x0000580008007a0c */ /* 0x000fc60001fc1270 */
[----:B------:R-:W-:Y:S09]  /*5380*/  LDS.U R17, [R12+0x408] ;  /* 0x000408000c117984 */ /* 0x000ff20000001800 */
[----:B------:R-:W-:Y:S01]  /*5390*/  @P6 STG.E.SYS [R14.64+UR8], R19 ;  /* 0x000000130e006986 */ /* 0x000fe2000c10e908 */
[----:B0-----:R-:W-:-:S03]  /*53a0*/  FFMA R21, R16, UR13, R9 ;  /* 0x0000000d10157c23 */ /* 0x001fc60008000009 */
[----:B------:R-:W0:Y:S01]  /*53b0*/  LDS.U R16, [R12+0x100] ;  /* 0x000100000c107984 */ /* 0x000e220000001800 */
[----:B------:R-:W-:Y:S01]  /*53c0*/  ISETP.LT.AND P6, PT, R8, c[0x0][0x160], P2 ;  /* 0x0000580008007a0c */ /* 0x000fe200017c1270 */
[----:B-----5:R-:W-:Y:S01]  /*53d0*/  FMUL R9, R44, UR14 ;  /* 0x0000000e2c097c20 */ /* 0x020fe20008400000 */
[----:B------:R-:W-:-:S10]  /*53e0*/  UIADD3.X UR7, URZ, UR7, URZ, UP0, !UPT ;  /* 0x000000073f077290 */ /* 0x000fd400087fe43f */
[----:B------:R1:W-:Y:S01]  /*53f0*/  @P6 STG.E.SYS [R14.64+UR20], R21 ;  /* 0x000000150e006986 */ /* 0x0003e2000c10e914 */
[----:B------:R-:W-:Y:S01]  /*5400*/  ISETP.LT.AND P6, PT, R8, c[0x0][0x160], P0 ;  /* 0x0000580008007a0c */ /* 0x000fe200007c1270 */
[----:B0-----:R-:W-:-:S11]  /*5410*/  FFMA R19, R16, UR13, R9 ;  /* 0x0000000d10137c23 */ /* 0x001fd60008000009 */
[----:B------:R0:W-:Y:S04]  /*5420*/  @P6 STG.E.SYS [R14.64+UR6], R19 ;  /* 0x000000130e006986 */ /* 0x0001e8000c10e906 */
[----:B------:R-:W2:Y:S01]  /*5430*/  LDS.U R15, [R12+0x508] ;  /* 0x000508000c0f7984 */ /* 0x000ea20000001800 */
[----:B------:R-:W-:-:S04]  /*5440*/  FMUL R16, R42, UR14 ;  /* 0x0000000e2a107c20 */ /* 0x000fc80008400000 */
[----:B-1----:R-:W-:Y:S02]  /*5450*/  FFMA R21, R17, UR13, R16 ;  /* 0x0000000d11157c23 */ /* 0x002fe40008000010 */
[----:B------:R-:W1:Y:S01]  /*5460*/  LDS.U R17, [R12+0x488] ;  /* 0x000488000c117984 */ /* 0x000e620000001800 */
[----:B------:R-:W-:Y:S01]  /*5470*/  IADD3 R8, P6, R10, c[0x0][0x248], RZ ;  /* 0x000092000a087a10 */ /* 0x000fe20007fde0ff */
[----:B0-----:R-:W-:-:S03]  /*5480*/  FMUL R14, R109, UR14 ;  /* 0x0000000e6d0e7c20 */ /* 0x001fc60008400000 */
[----:B------:R-:W-:Y:S02]  /*5490*/  IADD3.X R9, R11, c[0x0][0x24c], RZ, P6, !PT ;  /* 0x000093000b097a10 */ /* 0x000fe400037fe4ff */
[----:B------:R-:W-:Y:S01]  /*54a0*/  ISETP.LT.AND P6, PT, R13, c[0x0][0x160], P1 ;  /* 0x000058000d007a0c */ /* 0x000fe20000fc1270 */
[----:B------:R-:W-:-:S11]  /*54b0*/  FMUL R16, R78, UR14 ;  /* 0x0000000e4e107c20 */ /* 0x000fd60008400000 */
[----:B------:R-:W-:Y:S01]  /*54c0*/  @P6 STG.E.SYS [R8], R21 ;  /* 0x0000001508006386 */ /* 0x000fe2000010e900 */
[----:B------:R-:W-:Y:S01]  /*54d0*/  ISETP.LT.AND P6, PT, R13, c[0x0][0x160], P3 ;  /* 0x000058000d007a0c */ /* 0x000fe20001fc1270 */
[----:B--2---:R-:W-:Y:S02]  /*54e0*/  FFMA R19, R15, UR13, R14 ;  /* 0x0000000d0f137c23 */ /* 0x004fe4000800000e */
[----:B------:R-:W0:Y:S01]  /*54f0*/  LDS.U R15, [R12+0x588] ;  /* 0x000588000c0f7984 */ /* 0x000e220000001800 */
[----:B-1----:R-:W-:-:S08]  /*5500*/  FFMA R17, R17, UR13, R16 ;  /* 0x0000000d11117c23 */ /* 0x002fd00008000010 */
[----:B------:R-:W-:Y:S01]  /*5510*/  @P6 STG.E.SYS [R10.64+UR8], R17 ;  /* 0x000000110a006986 */ /* 0x000fe2000c10e908 */
[----:B------:R-:W-:Y:S01]  /*5520*/  ISETP.LT.AND P6, PT, R13, c[0x0][0x160], P2 ;  /* 0x000058000d007a0c */ /* 0x000fe200017c1270 */
[----:B------:R-:W-:-:S11]  /*5530*/  FMUL R14, R0, UR14 ;  /* 0x0000000e000e7c20 */ /* 0x000fd60008400000 */
[----:B------:R-:W-:Y:S01]  /*5540*/  @P6 STG.E.SYS [R10.64+UR20], R19 ;  /* 0x000000130a006986 */ /* 0x000fe2000c10e914 */
[----:B------:R-:W-:Y:S02]  /*5550*/  ISETP.LT.AND P6, PT, R13, c[0x0][0x160], P0 ;  /* 0x000058000d007a0c */ /* 0x000fe400007c1270 */
[----:B------:R-:W-:Y:S01]  /*5560*/  IADD3 R13, R67, 0x3, RZ ;  /* 0x00000003430d7810 */ /* 0x000fe20007ffe0ff */
[----:B0-----:R-:W-:-:S09]  /*5570*/  FFMA R15, R15, UR13, R14 ;  /* 0x0000000d0f0f7c23 */ /* 0x001fd2000800000e */
[----:B------:R0:W-:Y:S01]  /*5580*/  @P6 STG.E.SYS [R10.64+UR6], R15 ;  /* 0x0000000f0a006986 */ /* 0x0001e2000c10e906 */
[----:B------:R-:W-:-:S04]  /*5590*/  ISETP.NE.AND P6, PT, R76, RZ, PT ;  /* 0x000000ff4c00720c */ /* 0x000fc80003fc5270 */
[----:B------:R-:W-:Y:S01]  /*55a0*/  ISETP.LT.AND P6, PT, R13, c[0x0][0x160], P6 ;  /* 0x000058000d007a0c */ /* 0x000fe200037c1270 */
[----:B------:R-:W-:-:S11]  /*55b0*/  ULDC.64 UR10, c[0x0][0x1f8] ;  /* 0x00007e00000a7ab9 */ /* 0x000fd60000000a00 */
[----:B------:R-:W2:Y:S01]  /*55c0*/  @P6 LDG.E.SYS R111, [R6.64+UR10] ;  /* 0x0000000a066f6981 */ /* 0x000ea2000c1ee900 */
[----:B------:R-:W-:-:S04]  /*55d0*/  ISETP.NE.AND P6, PT, R61, RZ, PT ;  /* 0x000000ff3d00720c */ /* 0x000fc80003fc5270 */
[----:B------:R-:W-:-:S12]  /*55e0*/  ISETP.LT.AND P6, PT, R13, c[0x0][0x160], P6 ;  /* 0x000058000d007a0c */ /* 0x000fd800037c1270 */
[----:B------:R1:W3:Y:S01]  /*55f0*/  @P6 LDG.E.SYS R45, [R6.64+UR16] ;  /* 0x00000010062d6981 */ /* 0x0002e2000c1ee900 */
[----:B------:R-:W-:-:S12]  /*5600*/  ISETP.LT.AND P6, PT, R13, c[0x0][0x160], P5 ;  /* 0x000058000d007a0c */ /* 0x000fd80002fc1270 */
[----:B------:R1:W4:Y:S01]  /*5610*/  @P6 LDG.E.SYS R43, [R6.64+UR18] ;  /* 0x00000012062b6981 */ /* 0x000322000c1ee900 */
[----:B------:R-:W-:-:S12]  /*5620*/  ISETP.LT.AND P6, PT, R13, c[0x0][0x160], P4 ;  /* 0x000058000d007a0c */ /* 0x000fd800027c1270 */
[----:B------:R1:W5:Y:S01]  /*5630*/  @P6 LDG.E.SYS R44, [R6.64+UR4] ;  /* 0x00000004062c6981 */ /* 0x000362000c1ee900 */
[----:B------:R-:W-:Y:S02]  /*5640*/  ISETP.NE.AND P6, PT, R76, RZ, PT ;  /* 0x000000ff4c00720c */ /* 0x000fe40003fc5270 */
[----:B0-----:R-:W-:-:S04]  /*5650*/  IADD3 R10, R67, 0xb, RZ ;  /* 0x0000000b430a7810 */ /* 0x001fc80007ffe0ff */
[----:B------:R-:W-:-:S12]  /*5660*/  ISETP.LT.AND P6, PT, R10, c[0x0][0x160], P6 ;  /* 0x000058000a007a0c */ /* 0x000fd800037c1270 */
[----:B------:R0:W5:Y:S01]  /*5670*/  @P6 LDG.E.SYS R42, [R2.64+UR10] ;  /* 0x0000000a022a6981 */ /* 0x000162000c1ee900 */
        /* <DEDUP_REMOVED lines=17> */
[----:B0-----:R-:W1:Y:S01]  /*5790*/  LDS.U R3, [R46] ;  /* 0x000000002e037984 */ /* 0x001e620000001800 */
[----:B------:R-:W-:Y:S01]  /*57a0*/  ISETP.LT.AND P6, PT, R13, c[0x0][0x160], P1 ;  /* 0x000058000d007a0c */ /* 0x000fe20000fc1270 */
[----:B------:R-:W-:Y:S01]  /*57b0*/  ULDC.64 UR22, c[0x0][0x248] ;  /* 0x0000920000167ab9 */ /* 0x000fe20000000a00 */
[----:B--2---:R-:W-:-:S04]  /*57c0*/  FMUL R2, R111, UR14 ;  /* 0x0000000e6f027c20 */ /* 0x004fc80008400000 */
[----:B-1----:R-:W-:Y:S02]  /*57d0*/  FFMA R7, R3, UR13, R2 ;  /* 0x0000000d03077c23 */ /* 0x002fe40008000002 */
[----:B------:R-:W0:Y:S01]  /*57e0*/  LDS.U R3, [R12] ;  /* 0x000000000c037984 */ /* 0x000e220000001800 */
[----:B---3--:R-:W-:-:S04]  /*57f0*/  FMUL R2, R45, UR14 ;  /* 0x0000000e2d027c20 */ /* 0x008fc80008400000 */
[----:B0-----:R-:W-:Y:S02]  /*5800*/  FFMA R11, R3, UR13, R2 ;  /* 0x0000000d030b7c23 */ /* 0x001fe40008000002 */
[----:B------:R-:W0:Y:S01]  /*5810*/  LDS.U R3, [R12+0x80] ;  /* 0x000080000c037984 */ /* 0x000e220000001800 */
[----:B----4-:R-:W-:-:S04]  /*5820*/  FMUL R2, R43, UR14 ;  /* 0x0000000e2b027c20 */ /* 0x010fc80008400000 */
[----:B0-----:R-:W-:Y:S02]  /*5830*/  FFMA R15, R3, UR13, R2 ;  /* 0x0000000d030f7c23 */ /* 0x001fe40008000002 */
[----:B------:R-:W0:Y:S01]  /*5840*/  LDS.U R3, [R12+0x100] ;  /* 0x000100000c037984 */ /* 0x000e220000001800 */
[----:B-----5:R-:W-:-:S03]  /*5850*/  FMUL R2, R44, UR14 ;  /* 0x0000000e2c027c20 */ /* 0x020fc60008400000 */
[----:B------:R0:W-:Y:S01]  /*5860*/  @P6 STG.E.SYS [R4.64+UR22], R7 ;  /* 0x0000000704006986 */ /* 0x0001e2000c10e916 */
[----:B------:R-:W-:Y:S01]  /*5870*/  ISETP.LT.AND P6, PT, R13, c[0x0][0x160], P3 ;  /* 0x000058000d007a0c */ /* 0x000fe20001fc1270 */
[----:B0-----:R-:W-:Y:S02]  /*5880*/  FFMA R7, R3, UR13, R2 ;  /* 0x0000000d03077c23 */ /* 0x001fe40008000002 */
[----:B------:R-:W0:Y:S01]  /*5890*/  LDS.U R3, [R12+0x408] ;  /* 0x000408000c037984 */ /* 0x000e220000001800 */
[----:B------:R-:W-:-:S08]  /*58a0*/  FMUL R2, R42, UR14 ;  /* 0x0000000e2a027c20 */ /* 0x000fd00008400000 */
[----:B------:R0:W-:Y:S01]  /*58b0*/  @P6 STG.E.SYS [R4.64+UR8], R11 ;  /* 0x0000000b04006986 */ /* 0x0001e2000c10e908 */
[----:B------:R-:W-:Y:S01]  /*58c0*/  ISETP.LT.AND P6, PT, R13, c[0x0][0x160], P2 ;  /* 0x000058000d007a0c */ /* 0x000fe200017c1270 */
[----:B0-----:R-:W-:Y:S02]  /*58d0*/  FFMA R11, R3, UR13, R2 ;  /* 0x0000000d030b7c23 */ /* 0x001fe40008000002 */
[----:B------:R-:W0:Y:S01]  /*58e0*/  LDS.U R3, [R12+0x488] ;  /* 0x000488000c037984 */ /* 0x000e220000001800 */
[----:B------:R-:W-:-:S08]  /*58f0*/  FMUL R2, R78, UR14 ;  /* 0x0000000e4e027c20 */ /* 0x000fd00008400000 */
[----:B------:R-:W-:Y:S01]  /*5900*/  @P6 STG.E.SYS [R4.64+UR20], R15 ;  /* 0x0000000f04006986 */ /* 0x000fe2000c10e914 */
[----:B------:R-:W-:Y:S01]  /*5910*/  ISETP.LT.AND P6, PT, R13, c[0x0][0x160], P0 ;  /* 0x000058000d007a0c */ /* 0x000fe200007c1270 */
[----:B0-----:R-:W-:Y:S02]  /*5920*/  FFMA R13, R3, UR13, R2 ;  /* 0x0000000d030d7c23 */ /* 0x001fe40008000002 */
[----:B------:R-:W0:Y:S01]  /*5930*/  LDS.U R3, [R12+0x508] ;  /* 0x000508000c037984 */ /* 0x000e220000001800 */
[----:B------:R-:W-:-:S08]  /*5940*/  FMUL R2, R109, UR14 ;  /* 0x0000000e6d027c20 */ /* 0x000fd00008400000 */
[----:B------:R0:W-:Y:S01]  /*5950*/  @P6 STG.E.SYS [R4.64+UR6], R7 ;  /* 0x0000000704006986 */ /* 0x0001e2000c10e906 */
[----:B------:R-:W-:-:S12]  /*5960*/  ISETP.LT.AND P6, PT, R10, c[0x0][0x160], P1 ;  /* 0x000058000a007a0c */ /* 0x000fd80000fc1270 */
[----:B------:R-:W-:Y:S01]  /*5970*/  @P6 STG.E.SYS [R8.64+UR22], R11 ;  /* 0x0000000b08006986 */ /* 0x000fe2000c10e916 */
[C---:B------:R-:W-:Y:S01]  /*5980*/  ISETP.LT.AND P6, PT, R10.reuse, c[0x0][0x160], P3 ;  /* 0x000058000a007a0c */ /* 0x040fe20001fc1270 */
[----:B0-----:R-:W-:Y:S02]  /*5990*/  FFMA R5, R3, UR13, R2 ;  /* 0x0000000d03057c23 */ /* 0x001fe40008000002 */
[----:B------:R-:W0:Y:S09]  /*59a0*/  LDS.U R3, [R12+0x588] ;  /* 0x000588000c037984 */ /* 0x000e320000001800 */
[----:B------:R1:W-:Y:S01]  /*59b0*/  @P6 STG.E.SYS [R8.64+UR8], R13 ;  /* 0x0000000d08006986 */ /* 0x0003e2000c10e908 */
[----:B------:R-:W-:Y:S01]  /*59c0*/  ISETP.LT.AND P6, PT, R10, c[0x0][0x160], P2 ;  /* 0x000058000a007a0c */ /* 0x000fe200017c1270 */
[----:B------:R-:W-:-:S11]  /*59d0*/  FMUL R2, R0, UR14 ;  /* 0x0000000e00027c20 */ /* 0x000fd60008400000 */
[----:B------:R2:W-:Y:S01]  /*59e0*/  @P6 STG.E.SYS [R8.64+UR20], R5 ;  /* 0x0000000508006986 */ /* 0x0005e2000c10e914 */
[----:B------:R-:W-:Y:S02]  /*59f0*/  ISETP.LT.AND P6, PT, R10, c[0x0][0x160], P0 ;  /* 0x000058000a007a0c */ /* 0x000fe400007c1270 */
[----:B------:R-:W-:Y:S01]  /*5a00*/  IADD3 R10, R67, 0x10, RZ ;  /* 0x00000010430a7810 */ /* 0x000fe20007ffe0ff */
[----:B0-----:R-:W-:-:S09]  /*5a10*/  FFMA R7, R3, UR13, R2 ;  /* 0x0000000d03077c23 */ /* 0x001fd20008000002 */
[----:B------:R-:W-:Y:S01]  /*5a20*/  @P6 STG.E.SYS [R8.64+UR6], R7 ;  /* 0x0000000708006986 */ /* 0x000fe2000c10e906 */
[----:B------:R-:W-:-:S04]  /*5a30*/  IADD3 R2, P6, R108, c[0x0][0x218], RZ ;  /* 0x000086006c027a10 */ /* 0x000fc80007fde0ff */
[----:B------:R-:W-:Y:S02]  /*5a40*/  IADD3.X R3, R49, c[0x0][0x21c], RZ, P6, !PT ;  /* 0x0000870031037a10 */ /* 0x000fe400037fe4ff */
[----:B------:R-:W-:-:S04]  /*5a50*/  ISETP.NE.AND P6, PT, R76, RZ, PT ;  /* 0x000000ff4c00720c */ /* 0x000fc80003fc5270 */
[----:B------:R-:W-:-:S12]  /*5a60*/  ISETP.LT.AND P6, PT, R10, c[0x0][0x160], P6 ;  /* 0x000058000a007a0c */ /* 0x000fd800037c1270 */
[----:B------:R-:W3:Y:S01]  /*5a70*/  @P6 LDG.E.SYS R111, [R2] ;  /* 0x00000000026f6381 */ /* 0x000ee200001ee900 */
[----:B------:R-:W-:-:S04]  /*5a80*/  ISETP.NE.AND P6, PT, R61, RZ, PT ;  /* 0x000000ff3d00720c */ /* 0x000fc80003fc5270 */
[----:B------:R-:W-:-:S12]  /*5a90*/  ISETP.LT.AND P6, PT, R10, c[0x0][0x160], P6 ;  /* 0x000058000a007a0c */ /* 0x000fd800037c1270 */
[----:B------:R-:W4:Y:S01]  /*5aa0*/  @P6 LDG.E.SYS R45, [R2+0x80] ;  /* 0x00008000022d6381 */ /* 0x000f2200001ee900 */
[----:B------:R-:W-:-:S12]  /*5ab0*/  ISETP.LT.AND P6, PT, R10, c[0x0][0x160], P5 ;  /* 0x000058000a007a0c */ /* 0x000fd80002fc1270 */
[----:B------:R-:W5:Y:S01]  /*5ac0*/  @P6 LDG.E.SYS R43, [R2+0x100] ;  /* 0x00010000022b6381 */ /* 0x000f6200001ee900 */
[----:B------:R-:W-:Y:S02]  /*5ad0*/  ISETP.LT.AND P6, PT, R10, c[0x0][0x160], P4 ;  /* 0x000058000a007a0c */ /* 0x000fe400027c1270 */
[----:B-1----:R-:W-:-:S10]  /*5ae0*/  IADD3 R13, R67, 0x18, RZ ;  /* 0x00000018430d7810 */ /* 0x002fd40007ffe0ff */
[----:B------:R-:W5:Y:S01]  /*5af0*/  @P6 LDG.E.SYS R44, [R2+0x180] ;  /* 0x00018000022c6381 */ /* 0x000f6200001ee900 */
[----:B------:R-:W-:-:S04]  /*5b00*/  ISETP.NE.AND P6, PT, R61, RZ, PT ;  /* 0x000000ff3d00720c */ /* 0x000fc80003fc5270 */
[----:B------:R-:W-:-:S12]  /*5b10*/  ISETP.LT.AND P6, PT, R13, c[0x0][0x160], P6 ;  /* 0x000058000d007a0c */ /* 0x000fd800037c1270 */
[----:B------:R-:W5:Y:S01]  /*5b20*/  @P6 LDG.E.SYS R78, [R40] ;  /* 0x00000000284e6381 */ /* 0x000f6200001ee900 */
[----:B------:R-:W-:-:S12]  /*5b30*/  ISETP.LT.AND P6, PT, R13, c[0x0][0x160], P5 ;  /* 0x000058000d007a0c */ /* 0x000fd80002fc1270 */
[----:B------:R-:W5:Y:S01]  /*5b40*/  @P6 LDG.E.SYS R109, [R38] ;  /* 0x00000000266d6381 */ /* 0x000f6200001ee900 */
[----:B------:R-:W-:-:S04]  /*5b50*/  IADD3 R4, P6, R108, c[0x0][0x1e8], RZ ;  /* 0x00007a006c047a10 */ /* 0x000fc80007fde0ff */
[----:B------:R-:W-:Y:S02]  /*5b60*/  IADD3.X R49, R49, c[0x0][0x1ec], RZ, P6, !PT ;  /* 0x00007b0031317a10 */ /* 0x000fe400037fe4ff */
[----:B------:R-:W-:-:S04]  /*5b70*/  IADD3 R4, P6, R4, c[0x0][0x218], RZ ;  /* 0x0000860004047a10 */ /* 0x000fc80007fde0ff */
[----:B--2---:R-:W-:Y:S02]  /*5b80*/  IADD3.X R5, R49, c[0x0][0x21c], RZ, P6, !PT ;  /* 0x0000870031057a10 */ /* 0x004fe400037fe4ff */
[----:B------:R-:W-:-:S04]  /*5b90*/  ISETP.NE.AND P6, PT, R76, RZ, PT ;  /* 0x000000ff4c00720c */ /* 0x000fc80003fc5270 */
[----:B------:R-:W-:-:S12]  /*5ba0*/  ISETP.LT.AND P6, PT, R13, c[0x0][0x160], P6 ;  /* 0x000058000d007a0c */ /* 0x000fd800037c1270 */
[----:B------:R-:W2:Y:S01]  /*5bb0*/  @P6 LDG.E.SYS R42, [R4] ;  /* 0x00000000042a6381 */ /* 0x000ea200001ee900 */
[----:B------:R-:W-:-:S12]  /*5bc0*/  ISETP.LT.AND P6, PT, R13, c[0x0][0x160], P4 ;  /* 0x000058000d007a0c */ /* 0x000fd800027c1270 */
[----:B------:R-:W2:Y:S04]  /*5bd0*/  @P6 LDG.E.SYS R0, [R36] ;  /* 0x0000000024006381 */ /* 0x000ea800001ee900 */
        /* <DEDUP_REMOVED lines=10> */
[----:B------:R-:W0:Y:S01]  /*5c80*/  LDS.U R9, [R46] ;  /* 0x000000002e097984 */ /* 0x000e220000001800 */
[----:B------:R-:W-:-:S04]  /*5c90*/  IADD3 R6, P6, R110, c[0x0][0x268], RZ ;  /* 0x00009a006e067a10 */ /* 0x000fc80007fde0ff */
[----:B------:R-:W-:Y:S02]  /*5ca0*/  IADD3.X R7, R85, c[0x0][0x26c], RZ, P6, !PT ;  /* 0x00009b0055077a10 */ /* 0x000fe400037fe4ff */
[----:B------:R-:W-:Y:S01]  /*5cb0*/  ISETP.LT.AND P6, PT, R10, c[0x0][0x160], P1 ;  /* 0x000058000a007a0c */ /* 0x000fe20000fc1270 */
[----:B---3--:R-:W-:-:S04]  /*5cc0*/  FMUL R8, R111, UR14 ;  /* 0x0000000e6f087c20 */ /* 0x008fc80008400000 */
[----:B0-----:R-:W-:Y:S02]  /*5cd0*/  FFMA R11, R9, UR13, R8 ;  /* 0x0000000d090b7c23 */ /* 0x001fe40008000008 */
[----:B------:R-:W0:Y:S01]  /*5ce0*/  LDS.U R9, [R12] ;  /* 0x000000000c097984 */ /* 0x000e220000001800 */
[----:B----4-:R-:W-:-:S04]  /*5cf0*/  FMUL R8, R45, UR14 ;  /* 0x0000000e2d087c20 */ /* 0x010fc80008400000 */
[----:B0-----:R-:W-:Y:S02]  /*5d00*/  FFMA R15, R9, UR13, R8 ;  /* 0x0000000d090f7c23 */ /* 0x001fe40008000008 */
[----:B------:R-:W0:Y:S01]  /*5d10*/  LDS.U R9, [R12+0x80] ;  /* 0x000080000c097984 */ /* 0x000e220000001800 */
[----:B-----5:R-:W-:-:S03]  /*5d20*/  FMUL R8, R43, UR14 ;  /* 0x0000000e2b087c20 */ /* 0x020fc60008400000 */
[----:B------:R-:W-:Y:S04]  /*5d30*/  @P6 STG.E.SYS [R6], R11 ;  /* 0x0000000b06006386 */ /* 0x000fe8000010e900 */
[----:B------:R-:W1:Y:S01]  /*5d40*/  LDS.U R11, [R12+0x408] ;  /* 0x000408000c0b7984 */ /* 0x000e620000001800 */
[----:B------:R-:W-:-:S12]  /*5d50*/  ISETP.LT.AND P6, PT, R10, c[0x0][0x160], P3 ;  /* 0x000058000a007a0c */ /* 0x000fd80001fc1270 */
[----:B------:R-:W-:Y:S01]  /*5d60*/  @P6 STG.E.SYS [R6+0x80], R15 ;  /* 0x0000800f06006386 */ /* 0x000fe2000010e900 */
[----:B------:R-:W-:-:S03]  /*5d70*/  ISETP.LT.AND P6, PT, R10, c[0x0][0x160], P2 ;  /* 0x000058000a007a0c */ /* 0x000fc600017c1270 */
[----:B------:R-:W-:Y:S01]  /*5d80*/  LDS.U R15, [R12+0x508] ;  /* 0x000508000c0f7984 */ /* 0x000fe20000001800 */
[----:B0-----:R-:W-:-:S03]  /*5d90*/  FFMA R17, R9, UR13, R8 ;  /* 0x0000000d09117c23 */ /* 0x001fc60008000008 */
[----:B------:R-:W0:Y:S05]  /*5da0*/  LDS.U R9, [R12+0x100] ;  /* 0x000100000c097984 */ /* 0x000e2a0000001800 */
[----:B------:R1:W-:Y:S01]  /*5db0*/  @P6 STG.E.SYS [R6+0x100], R17 ;  /* 0x0001001106006386 */ /* 0x0003e2000010e900 */
[----:B------:R-:W-:Y:S01]  /*5dc0*/  ISETP.LT.AND P6, PT, R10, c[0x0][0x160], P0 ;  /* 0x000058000a007a0c */ /* 0x000fe200007c1270 */
[----:B--2---:R-:W-:Y:S02]  /*5dd0*/  FMUL R10, R42, UR14 ;  /* 0x0000000e2a0a7c20 */ /* 0x004fe40008400000 */
[----:B------:R-:W-:Y:S02]  /*5de0*/  FMUL R8, R44, UR14 ;  /* 0x0000000e2c087c20 */ /* 0x000fe40008400000 */
[----:B-1----:R-:W-:-:S02]  /*5df0*/  FFMA R17, R11, UR13, R10 ;  /* 0x0000000d0b117c23 */ /* 0x002fc4000800000a */
[----:B------:R-:W1:Y:S01]  /*5e00*/  LDS.U R11, [R12+0x488] ;  /* 0x000488000c0b7984 */ /* 0x000e620000001800 */
[----:B0-----:R-:W-:-:S08]  /*5e10*/  FFMA R19, R9, UR13, R8 ;  /* 0x0000000d09137c23 */ /* 0x001fd00008000008 */
[----:B------:R1:W-:Y:S01]  /*5e20*/  @P6 STG.E.SYS [R6+0x180], R19 ;  /* 0x0001801306006386 */ /* 0x0003e2000010e900 */
[----:B------:R-:W-:-:S04]  /*5e30*/  IADD3 R8, P6, R110, c[0x0][0x238], RZ ;  /* 0x00008e006e087a10 */ /* 0x000fc80007fde0ff */
[----:B------:R-:W-:Y:S02]  /*5e40*/  IADD3.X R85, R85, c[0x0][0x23c], RZ, P6, !PT ;  /* 0x00008f0055557a10 */ /* 0x000fe400037fe4ff */
[----:B------:R-:W-:-:S04]  /*5e50*/  IADD3 R8, P6, R8, c[0x0][0x268], RZ ;  /* 0x00009a0008087a10 */ /* 0x000fc80007fde0ff */
[----:B------:R-:W-:Y:S02]  /*5e60*/  IADD3.X R9, R85, c[0x0][0x26c], RZ, P6, !PT ;  /* 0x00009b0055097a10 */ /* 0x000fe400037fe4ff */
[----:B------:R-:W-:Y:S01]  /*5e70*/  ISETP.LT.AND P6, PT, R13, c[0x0][0x160], P1 ;  /* 0x000058000d007a0c */ /* 0x000fe20000fc1270 */
[----:B------:R-:W-:-:S04]  /*5e80*/  FMUL R14, R109, UR14 ;  /* 0x0000000e6d0e7c20 */ /* 0x000fc80008400000 */
[----:B------:R-:W-:Y:S02]  /*5e90*/  FFMA R21, R15, UR13, R14 ;  /* 0x0000000d0f157c23 */ /* 0x000fe4000800000e */
[----:B------:R-:W0:Y:S01]  /*5ea0*/  LDS.U R15, [R12+0x588] ;  /* 0x000588000c0f7984 */ /* 0x000e220000001800 */
[----:B------:R-:W-:-:S04]  /*5eb0*/  FMUL R10, R78, UR14 ;  /* 0x0000000e4e0a7c20 */ /* 0x000fc80008400000 */
[----:B------:R2:W-:Y:S01]  /*5ec0*/  @P6 STG.E.SYS [R8], R17 ;  /* 0x0000001108006386 */ /* 0x0005e2000010e900 */
[----:B------:R-:W-:Y:S01]  /*5ed0*/  ISETP.LT.AND P6, PT, R13, c[0x0][0x160], P3 ;  /* 0x000058000d007a0c */ /* 0x000fe20001fc1270 */
[----:B-1----:R-:W-:-:S11]  /*5ee0*/  FFMA R19, R11, UR13, R10 ;  /* 0x0000000d0b137c23 */ /* 0x002fd6000800000a */
[----:B------:R1:W-:Y:S01]  /*5ef0*/  @P6 STG.E.SYS [R34], R19 ;  /* 0x0000001322006386 */ /* 0x0003e2000010e900 */
[----:B------:R-:W-:-:S04]  /*5f00*/  IADD3 R10, P6, R2, c[0x0][0x1f8], RZ ;  /* 0x00007e00020a7a10 */ /* 0x000fc80007fde0ff */
[----:B------:R-:W-:Y:S02]  /*5f10*/  IADD3.X R11, R3, c[0x0][0x1fc], RZ, P6, !PT ;  /* 0x00007f00030b7a10 */ /* 0x000fe400037fe4ff */
[----:B------:R-:W-:Y:S01]  /*5f20*/  ISETP.LT.AND P6, PT, R13, c[0x0][0x160], P2 ;  /* 0x000058000d007a0c */ /* 0x000fe200017c1270 */
[----:B------:R-:W-:-:S11]  /*5f30*/  FMUL R14, R0, UR14 ;  /* 0x0000000e000e7c20 */ /* 0x000fd60008400000 */
[----:B------:R-:W-:Y:S01]  /*5f40*/  @P6 STG.E.SYS [R32], R21 ;  /* 0x0000001520006386 */ /* 0x000fe2000010e900 */
[----:B------:R-:W-:Y:S01]  /*5f50*/  ISETP.LT.AND P6, PT, R13, c[0x0][0x160], P0 ;  /* 0x000058000d007a0c */ /* 0x000fe200007c1270 */
[----:B0-----:R-:W-:Y:S01]  /*5f60*/  FFMA R15, R15, UR13, R14 ;  /* 0x0000000d0f0f7c23 */ /* 0x001fe2000800000e */
[----:B------:R-:W-:-:S10]  /*5f70*/  IADD3 R13, R67, 0x11, RZ ;  /* 0x00000011430d7810 */ /* 0x000fd40007ffe0ff */
[----:B------:R-:W-:Y:S01]  /*5f80*/  @P6 STG.E.SYS [R26], R15 ;  /* 0x0000000f1a006386 */ /* 0x000fe2000010e900 */
[----:B------:R-:W-:-:S04]  /*5f90*/  ISETP.NE.AND P6, PT, R76, RZ, PT ;  /* 0x000000ff4c00720c */ /* 0x000fc80003fc5270 */
[----:B------:R-:W-:-:S12]  /*5fa0*/  ISETP.LT.AND P6, PT, R13, c[0x0][0x160], P6 ;  /* 0x000058000d007a0c */ /* 0x000fd800037c1270 */
[----:B------:R-:W3:Y:S01]  /*5fb0*/  @P6 LDG.E.SYS R111, [R10] ;  /* 0x000000000a6f6381 */ /* 0x000ee200001ee900 */
[----:B------:R-:W-:-:S04]  /*5fc0*/  ISETP.NE.AND P6, PT, R61, RZ, PT ;  /* 0x000000ff3d00720c */ /* 0x000fc80003fc5270 */
[----:B------:R-:W-:-:S12]  /*5fd0*/  ISETP.LT.AND P6, PT, R13, c[0x0][0x160], P6 ;  /* 0x000058000d007a0c */ /* 0x000fd800037c1270 */
[----:B------:R0:W4:Y:S01]  /*5fe0*/  @P6 LDG.E.SYS R45, [R2.64+UR16] ;  /* 0x00000010022d6981 */ /* 0x000122000c1ee900 */
[----:B------:R-:W-:-:S12]  /*5ff0*/  ISETP.LT.AND P6, PT, R13, c[0x0][0x160], P5 ;  /* 0x000058000d007a0c */ /* 0x000fd80002fc1270 */
[----:B------:R0:W5:Y:S01]  /*6000*/  @P6 LDG.E.SYS R43, [R2.64+UR18] ;  /* 0x00000012022b6981 */ /* 0x000162000c1ee900 */
[----:B------:R-:W-:-:S12]  /*6010*/  ISETP.LT.AND P6, PT, R13, c[0x0][0x160], P4 ;  /* 0x000058000d007a0c */ /* 0x000fd800027c1270 */
[----:B------:R0:W5:Y:S01]  /*6020*/  @P6 LDG.E.SYS R44, [R2.64+UR4] ;  /* 0x00000004022c6981 */ /* 0x000162000c1ee900 */
[----:B------:R-:W-:Y:S02]  /*6030*/  IADD3 R16, P6, R4, c[0x0][0x1f8], RZ ;  /* 0x00007e0004107a10 */ /* 0x000fe40007fde0ff */
[----:B------:R-:W-:Y:S02]  /*6040*/  IADD3 R20, R67, 0x19, RZ ;  /* 0x0000001943147810 */ /* 0x000fe40007ffe0ff */
[----:B--2---:R-:W-:Y:S02]  /*6050*/  IADD3.X R17, R5, c[0x0][0x1fc], RZ, P6, !PT ;  /* 0x00007f0005117a10 */ /* 0x004fe400037fe4ff */
[----:B------:R-:W-:-:S04]  /*6060*/  ISETP.NE.AND P6, PT, R76, RZ, PT ;  /* 0x000000ff4c00720c */ /* 0x000fc80003fc5270 */
[----:B------:R-:W-:Y:S02]  /*6070*/  ISETP.LT.AND P6, PT, R20, c[0x0][0x160], P6 ;  /* 0x0000580014007a0c */ /* 0x000fe400037c1270 */
[----:B------:R-:W-:-:S10]  /*6080*/  MOV R18, R4 ;  /* 0x0000000400127202 */ /* 0x000fd40000000f00 */
[----:B------:R-:W2:Y:S01]  /*6090*/  @P6 LDG.E.SYS R42, [R16] ;  /* 0x00000000102a6381 */ /* 0x000ea200001ee900 */
[----:B------:R-:W-:-:S04]  /*60a0*/  ISETP.NE.AND P6, PT, R61, RZ, PT ;  /* 0x000000ff3d00720c */ /* 0x000fc80003fc5270 */
[----:B------:R-:W-:Y:S02]  /*60b0*/  ISETP.LT.AND P6, PT, R20, c[0x0][0x160], P6 ;  /* 0x0000580014007a0c */ /* 0x000fe400037c1270 */
[----:B-1----:R-:W-:-:S10]  /*60c0*/  MOV R19, R5 ;  /* 0x0000000500137202 */ /* 0x002fd40000000f00 */
[----:B------:R1:W2:Y:S01]  /*60d0*/  @P6 LDG.E.SYS R78, [R18.64+UR16] ;  /* 0x00000010124e6981 */ /* 0x0002a2000c1ee900 */
[----:B------:R-:W-:-:S12]  /*60e0*/  ISETP.LT.AND P6, PT, R20, c[0x0][0x160], P5 ;  /* 0x0000580014007a0c */ /* 0x000fd80002fc1270 */
[----:B------:R1:W2:Y:S01]  /*60f0*/  @P6 LDG.E.SYS R109, [R18.64+UR18] ;  /* 0x00000012126d6981 */ /* 0x0002a2000c1ee900 */
[----:B------:R-:W-:-:S12]  /*6100*/  ISETP.LT.AND P6, PT, R20, c[0x0][0x160], P4 ;  /* 0x0000580014007a0c */ /* 0x000fd800027c1270 */
[----:B------:R1:W2:Y:S04]  /*6110*/  @P6 LDG.E.SYS R0, [R18.64+UR4] ;  /* 0x0000000412006981 */ /* 0x0002a8000c1ee900 */
        /* <DEDUP_REMOVED lines=10> */
[----:B-1----:R-:W1:Y:S01]  /*61c0*/  LDS.U R19, [R46] ;  /* 0x000000002e137984 */ /* 0x002e620000001800 */
[----:B------:R-:W-:-:S04]  /*61d0*/  IADD3 R14, P6, R6, c[0x0][0x248], RZ ;  /* 0x00009200060e7a10 */ /* 0x000fc80007fde0ff */
[----:B------:R-:W-:Y:S02]  /*61e0*/  IADD3.X R15, R7, c[0x0][0x24c], RZ, P6, !PT ;  /* 0x00009300070f7a10 */ /* 0x000fe400037fe4ff */
[----:B------:R-:W-:-:S04]  /*61f0*/  IADD3 R4, P6, R8, c[0x0][0x248], RZ ;  /* 0x0000920008047a10 */ /* 0x000fc80007fde0ff */
[----:B------:R-:W-:Y:S02]  /*6200*/  IADD3.X R5, R9, c[0x0][0x24c], RZ, P6, !PT ;  /* 0x0000930009057a10 */ /* 0x000fe400037fe4ff */
[----:B0-----:R-:W-:-:S04]  /*6210*/  IADD3 R2, P6, R10, c[0x0][0x1f8], RZ ;  /* 0x00007e000a027a10 */ /* 0x001fc80007fde0ff */
[----:B------:R-:W-:Y:S02]  /*6220*/  IADD3.X R3, R11, c[0x0][0x1fc], RZ, P6, !PT ;  /* 0x00007f000b037a10 */ /* 0x000fe400037fe4ff */
[----:B------:R-:W-:Y:S01]  /*6230*/  ISETP.LT.AND P6, PT, R13, c[0x0][0x160], P1 ;  /* 0x000058000d007a0c */ /* 0x000fe20000fc1270 */
[----:B---3--:R-:W-:-:S04]  /*6240*/  FMUL R18, R111, UR14 ;  /* 0x0000000e6f127c20 */ /* 0x008fc80008400000 */
[----:B-1----:R-:W-:Y:S02]  /*6250*/  FFMA R21, R19, UR13, R18 ;  /* 0x0000000d13157c23 */ /* 0x002fe40008000012 */
[----:B------:R-:W0:Y:S01]  /*6260*/  LDS.U R19, [R12] ;  /* 0x000000000c137984 */ /* 0x000e220000001800 */
[----:B----4-:R-:W-:-:S04]  /*6270*/  FMUL R18, R45, UR14 ;  /* 0x0000000e2d127c20 */ /* 0x010fc80008400000 */
[----:B0-----:R-:W-:Y:S02]  /*6280*/  FFMA R23, R19, UR13, R18 ;  /* 0x0000000d13177c23 */ /* 0x001fe40008000012 */
[----:B------:R-:W0:Y:S01]  /*6290*/  LDS.U R19, [R12+0x80] ;  /* 0x000080000c137984 */ /* 0x000e220000001800 */
[----:B-----5:R-:W-:-:S03]  /*62a0*/  FMUL R18, R43, UR14 ;  /* 0x0000000e2b127c20 */ /* 0x020fc60008400000 */
[----:B------:R-:W-:Y:S01]  /*62b0*/  @P6 STG.E.SYS [R14], R21 ;  /* 0x000000150e006386 */ /* 0x000fe2000010e900 */
[----:B------:R-:W-:Y:S01]  /*62c0*/  ISETP.LT.AND P6, PT, R13, c[0x0][0x160], P3 ;  /* 0x000058000d007a0c */ /* 0x000fe20001fc1270 */
[----:B0-----:R-:W-:Y:S02]  /*62d0*/  FFMA R25, R19, UR13, R18 ;  /* 0x0000000d13197c23 */ /* 0x001fe40008000012 */
[----:B------:R-:W0:Y:S01]  /*62e0*/  LDS.U R19, [R12+0x100] ;  /* 0x000100000c137984 */ /* 0x000e220000001800 */
[----:B------:R-:W-:-:S08]  /*62f0*/  FMUL R18, R44, UR14 ;  /* 0x0000000e2c127c20 */ /* 0x000fd00008400000 */
[----:B------:R-:W-:Y:S01]  /*6300*/  @P6 STG.E.SYS [R6.64+UR8], R23 ;  /* 0x0000001706006986 */ /* 0x000fe2000c10e908 */
[----:B------:R-:W-:-:S12]  /*6310*/  ISETP.LT.AND P6, PT, R13, c[0x0][0x160], P2 ;  /* 0x000058000d007a0c */ /* 0x000fd800017c1270 */
[----:B------:R-:W-:Y:S01]  /*6320*/  @P6 STG.E.SYS [R6.64+UR20], R25 ;  /* 0x0000001906006986 */ /* 0x000fe2000c10e914 */
[----:B------:R-:W-:Y:S01]  /*6330*/  ISETP.LT.AND P6, PT, R13, c[0x0][0x160], P0 ;  /* 0x000058000d007a0c */ /* 0x000fe200007c1270 */
[----:B0-----:R-:W-:Y:S02]  /*6340*/  FFMA R19, R19, UR13, R18 ;  /* 0x0000000d13137c23 */ /* 0x001fe40008000012 */
[----:B------:R-:W0:Y:S09]  /*6350*/  LDS.U R18, [R12+0x408] ;  /* 0x000408000c127984 */ /* 0x000e320000001800 */
[----:B------:R1:W-:Y:S04]  /*6360*/  @P6 STG.E.SYS [R6.64+UR6], R19 ;  /* 0x0000001306006986 */ /* 0x0003e8000c10e906 */
[----:B------:R-:W3:Y:S01]  /*6370*/  LDS.U R7, [R12+0x508] ;  /* 0x000508000c077984 */ /* 0x000ee20000001800 */
[----:B--2---:R-:W-:Y:S01]  /*6380*/  FMUL R13, R42, UR14 ;  /* 0x0000000e2a0d7c20 */ /* 0x004fe20008400000 */
[----:B------:R-:W-:Y:S01]  /*6390*/  ISETP.LT.AND P6, PT, R20, c[0x0][0x160], P1 ;  /* 0x0000580014007a0c */ /* 0x000fe20000fc1270 */
[----:B-1----:R-:W-:-:S02]  /*63a0*/  FMUL R6, R109, UR14 ;  /* 0x0000000e6d067c20 */ /* 0x002fc40008400000 */
[----:B0-----:R-:W-:Y:S02]  /*63b0*/  FFMA R21, R18, UR13, R13 ;  /* 0x0000000d12157c23 */ /* 0x001fe4000800000d */
[----:B------:R-:W0:Y:S01]  /*63c0*/  LDS.U R18, [R12+0x488] ;  /* 0x000488000c127984 */ /* 0x000e220000001800 */
[----:B---3--:R-:W-:-:S03]  /*63d0*/  FFMA R19, R7, UR13, R6 ;  /* 0x0000000d07137c23 */ /* 0x008fc60008000006 */
[----:B------:R-:W1:Y:S01]  /*63e0*/  LDS.U R7, [R12+0x588] ;  /* 0x000588000c077984 */ /* 0x000e620000001800 */
[----:B------:R-:W-:-:S03]  /*63f0*/  FMUL R13, R78, UR14 ;  /* 0x0000000e4e0d7c20 */ /* 0x000fc60008400000 */
[----:B------:R-:W-:Y:S01]  /*6400*/  @P6 STG.E.SYS [R4], R21 ;  /* 0x0000001504006386 */ /* 0x000fe2000010e900 */
[----:B------:R-:W-:Y:S01]  /*6410*/  ISETP.LT.AND P6, PT, R20, c[0x0][0x160], P3 ;  /* 0x0000580014007a0c */ /* 0x000fe20001fc1270 */
[----:B------:R-:W-:Y:S02]  /*6420*/  FMUL R6, R0, UR14 ;  /* 0x0000000e00067c20 */ /* 0x000fe40008400000 */
[----:B0-----:R-:W-:-:S09]  /*6430*/  FFMA R13, R18, UR13, R13 ;  /* 0x0000000d120d7c23 */ /* 0x001fd2000800000d */
[----:B------:R0:W-:Y:S01]  /*6440*/  @P6 STG.E.SYS [R8.64+UR8], R13 ;  /* 0x0000000d08006986 */ /* 0x0001e2000c10e908 */
[----:B------:R-:W-:Y:S01]  /*6450*/  ISETP.LT.AND P6, PT, R20, c[0x0][0x160], P2 ;  /* 0x0000580014007a0c */ /* 0x000fe200017c1270 */
[----:B-1----:R-:W-:-:S11]  /*6460*/  FFMA R7, R7, UR13, R6 ;  /* 0x0000000d07077c23 */ /* 0x002fd60008000006 */
[----:B------:R-:W-:Y:S01]  /*6470*/  @P6 STG.E.SYS [R8.64+UR20], R19 ;  /* 0x0000001308006986 */ /* 0x000fe2000c10e914 */
[----:B------:R-:W-:Y:S02]  /*6480*/  ISETP.LT.AND P6, PT, R20, c[0x0][0x160], P0 ;  /* 0x0000580014007a0c */ /* 0x000fe400007c1270 */
[----:B0-----:R-:W-:-:S10]  /*6490*/  IADD3 R13, R67, 0x12, RZ ;  /* 0x00000012430d7810 */ /* 0x001fd40007ffe0ff */
[----:B------:R0:W-:Y:S01]  /*64a0*/  @P6 STG.E.SYS [R8.64+UR6], R7 ;  /* 0x0000000708006986 */ /* 0x0001e2000c10e906 */
[----:B------:R-:W-:-:S04]  /*64b0*/  ISETP.NE.AND P6, PT, R76, RZ, PT ;  /* 0x000000ff4c00720c */ /* 0x000fc80003fc5270 */
[----:B------:R-:W-:-:S12]  /*64c0*/  ISETP.LT.AND P6, PT, R13, c[0x0][0x160], P6 ;  /* 0x000058000d007a0c */ /* 0x000fd800037c1270 */
[----:B------:R-:W2:Y:S01]  /*64d0*/  @P6 LDG.E.SYS R111, [R2] ;  /* 0x00000000026f6381 */ /* 0x000ea200001ee900 */
[----:B------:R-:W-:-:S04]  /*64e0*/  ISETP.NE.AND P6, PT, R61, RZ, PT ;  /* 0x000000ff3d00720c */ /* 0x000fc80003fc5270 */
[----:B------:R-:W-:-:S12]  /*64f0*/  ISETP.LT.AND P6, PT, R13, c[0x0][0x160], P6 ;  /* 0x000058000d007a0c */ /* 0x000fd800037c1270 */
[----:B------:R1:W3:Y:S01]  /*6500*/  @P6 LDG.E.SYS R45, [R10.64+UR16] ;  /* 0x000000100a2d6981 */ /* 0x0002e2000c1ee900 */
[----:B------:R-:W-:-:S12]  /*6510*/  ISETP.LT.AND P6, PT, R13, c[0x0][0x160], P5 ;  /* 0x000058000d007a0c */ /* 0x000fd80002fc1270 */
[----:B------:R1:W4:Y:S01]  /*6520*/  @P6 LDG.E.SYS R43, [R10.64+UR18] ;  /* 0x000000120a2b6981 */ /* 0x000322000c1ee900 */
[----:B------:R-:W-:Y:S02]  /*6530*/  ISETP.LT.AND P6, PT, R13, c[0x0][0x160], P4 ;  /* 0x000058000d007a0c */ /* 0x000fe400027c1270 */
[----:B------:R-:W-:-:S10]  /*6540*/  IADD3 R18, R67, 0x1a, RZ ;  /* 0x0000001a43127810 */ /* 0x000fd40007ffe0ff */
[----:B------:R1:W5:Y:S01]  /*6550*/  @P6 LDG.E.SYS R44, [R10.64+UR4] ;  /* 0x000000040a2c6981 */ /* 0x000362000c1ee900 */
[----:B------:R-:W-:-:S04]  /*6560*/  IADD3 R6, P6, R16, c[0x0][0x1f8], RZ ;  /* 0x00007e0010067a10 */ /* 0x000fc80007fde0ff */
[----:B0-----:R-:W-:Y:S02]  /*6570*/  IADD3.X R7, R17, c[0x0][0x1fc], RZ, P6, !PT ;  /* 0x00007f0011077a10 */ /* 0x001fe400037fe4ff */
        /* <DEDUP_REMOVED lines=8> */
[----:B------:R-:W-:Y:S02]  /*6600*/  ISETP.LT.AND P6, PT, R18, c[0x0][0x160], P4 ;  /* 0x0000580012007a0c */ /* 0x000fe400027c1270 */
[----:B------:R-:W-:-:S10]  /*6610*/  MOV R19, R0 ;  /* 0x0000000000137202 */ /* 0x000fd40000000f00 */
        /* <DEDUP_REMOVED lines=12> */
[----:B-1----:R-:W-:-:S04]  /*66e0*/  IADD3 R10, P6, R14, c[0x0][0x248], RZ ;  /* 0x000092000e0a7a10 */ /* 0x002fc80007fde0ff */
[----:B------:R-:W-:Y:S02]  /*66f0*/  IADD3.X R11, R15, c[0x0][0x24c], RZ, P6, !PT ;  /* 0x000093000f0b7a10 */ /* 0x000fe400037fe4ff */
[----:B------:R-:W-:-:S04]  /*6700*/  IADD3 R8, P6, R4, c[0x0][0x248], RZ ;  /* 0x0000920004087a10 */ /* 0x000fc80007fde0ff */
[----:B------:R-:W-:Y:S02]  /*6710*/  IADD3.X R9, R5, c[0x0][0x24c], RZ, P6, !PT ;  /* 0x0000930005097a10 */ /* 0x000fe400037fe4ff */
[----:B------:R-:W-:Y:S01]  /*6720*/  ISETP.LT.AND P6, PT, R13, c[0x0][0x160], P1 ;  /* 0x000058000d007a0c */ /* 0x000fe20000fc1270 */
[----:B--2---:R-:W-:-:S04]  /*6730*/  FMUL R0, R111, UR14 ;  /* 0x0000000e6f007c20 */ /* 0x004fc80008400000 */
[----:B0-----:R-:W-:Y:S02]  /*6740*/  FFMA R21, R17, UR13, R0 ;  /* 0x0000000d11157c23 */ /* 0x001fe40008000000 */
[----:B------:R-:W0:Y:S01]  /*6750*/  LDS.U R17, [R12] ;  /* 0x000000000c117984 */ /* 0x000e220000001800 */
[----:B---3--:R-:W-:-:S05]  /*6760*/  FMUL R0, R45, UR14 ;  /* 0x0000000e2d007c20 */ /* 0x008fca0008400000 */
[----:B------:R-:W-:Y:S01]  /*6770*/  @P6 STG.E.SYS [R10], R21 ;  /* 0x000000150a006386 */ /* 0x000fe2000010e900 */
[----:B------:R-:W-:Y:S01]  /*6780*/  ISETP.LT.AND P6, PT, R13, c[0x0][0x160], P3 ;  /* 0x000058000d007a0c */ /* 0x000fe20001fc1270 */
[----:B0-----:R-:W-:Y:S02]  /*6790*/  FFMA R23, R17, UR13, R0 ;  /* 0x0000000d11177c23 */ /* 0x001fe40008000000 */
[----:B------:R-:W0:Y:S01]  /*67a0*/  LDS.U R17, [R12+0x80] ;  /* 0x000080000c117984 */ /* 0x000e220000001800 */
[----:B----4-:R-:W-:-:S08]  /*67b0*/  FMUL R0, R43, UR14 ;  /* 0x0000000e2b007c20 */ /* 0x010fd00008400000 */
[----:B------:R-:W-:Y:S01]  /*67c0*/  @P6 STG.E.SYS [R14.64+UR8], R23 ;  /* 0x000000170e006986 */ /* 0x000fe2000c10e908 */
[----:B------:R-:W-:Y:S01]  /*67d0*/  ISETP.LT.AND P6, PT, R13, c[0x0][0x160], P2 ;  /* 0x000058000d007a0c */ /* 0x000fe200017c1270 */
[----:B0-----:R-:W-:Y:S02]  /*67e0*/  FFMA R25, R17, UR13, R0 ;  /* 0x0000000d11197c23 */ /* 0x001fe40008000000 */
[----:B------:R-:W0:Y:S09]  /*67f0*/  LDS.U R17, [R12+0x100] ;  /* 0x000100000c117984 */ /* 0x000e320000001800 */
[----:B------:R-:W-:Y:S01]  /*6800*/  @P6 STG.E.SYS [R14.64+UR20], R25 ;  /* 0x000000190e006986 */ /* 0x000fe2000c10e914 */
[----:B------:R-:W-:-:S03]  /*6810*/  ISETP.LT.AND P6, PT, R13, c[0x0][0x160], P0 ;  /* 0x000058000d007a0c */ /* 0x000fc600007c1270 */
[----:B------:R-:W1:Y:S01]  /*6820*/  LDS.U R13, [R12+0x408] ;  /* 0x000408000c0d7984 */ /* 0x000e620000001800 */
[----:B-----5:R-:W-:-:S04]  /*6830*/  FMUL R0, R44, UR14 ;  /* 0x0000000e2c007c20 */ /* 0x020fc80008400000 */
[----:B0-----:R-:W-:Y:S02]  /*6840*/  FFMA R17, R17, UR13, R0 ;  /* 0x0000000d11117c23 */ /* 0x001fe40008000000 */
[----:B------:R-:W-:-:S04]  /*6850*/  FMUL R0, R42, UR14 ;  /* 0x0000000e2a007c20 */ /* 0x000fc80008400000 */
[----:B-1----:R-:W-:Y:S02]  /*6860*/  FFMA R21, R13, UR13, R0 ;  /* 0x0000000d0d157c23 */ /* 0x002fe40008000000 */
[----:B------:R-:W0:Y:S01]  /*6870*/  LDS.U R13, [R12+0x488] ;  /* 0x000488000c0d7984 */ /* 0x000e220000001800 */
[----:B------:R-:W-:-:S04]  /*6880*/  FMUL R0, R78, UR14 ;  /* 0x0000000e4e007c20 */ /* 0x000fc80008400000 */
[----:B0-----:R-:W-:Y:S02]  /*6890*/  FFMA R23, R13, UR13, R0 ;  /* 0x0000000d0d177c23 */ /* 0x001fe40008000000 */
[----:B------:R-:W0:Y:S01]  /*68a0*/  LDS.U R13, [R12+0x508] ;  /* 0x000508000c0d7984 */ /* 0x000e220000001800 */
[----:B------:R-:W-:-:S03]  /*68b0*/  FMUL R0, R109, UR14 ;  /* 0x0000000e6d007c20 */ /* 0x000fc60008400000 */
[----:B------:R0:W-:Y:S01]  /*68c0*/  @P6 STG.E.SYS [R14.64+UR6], R17 ;  /* 0x000000110e006986 */ /* 0x0001e2000c10e906 */
[----:B------:R-:W-:-:S12]  /*68d0*/  ISETP.LT.AND P6, PT, R18, c[0x0][0x160], P1 ;  /* 0x0000580012007a0c */ /* 0x000fd80000fc1270 */
[----:B------:R-:W-:Y:S01]  /*68e0*/  @P6 STG.E.SYS [R8], R21 ;  /* 0x0000001508006386 */ /* 0x000fe2000010e900 */
[C---:B------:R-:W-:Y:S01]  /*68f0*/  ISETP.LT.AND P6, PT, R18.reuse, c[0x0][0x160], P3 ;  /* 0x0000580012007a0c */ /* 0x040fe20001fc1270 */
[----:B0-----:R-:W-:Y:S02]  /*6900*/  FFMA R15, R13, UR13, R0 ;  /* 0x0000000d0d0f7c23 */ /* 0x001fe40008000000 */
[----:B------:R-:W0:Y:S09]  /*6910*/  LDS.U R13, [R12+0x588] ;  /* 0x000588000c0d7984 */ /* 0x000e320000001800 */
[----:B------:R-:W-:Y:S01]  /*6920*/  @P6 STG.E.SYS [R4.64+UR8], R23 ;  /* 0x0000001704006986 */ /* 0x000fe2000c10e908 */
[----:B------:R-:W-:Y:S01]  /*6930*/  ISETP.LT.AND P6, PT, R18, c[0x0][0x160], P2 ;  /* 0x0000580012007a0c */ /* 0x000fe200017c1270 */
[----:B------:R-:W-:-:S11]  /*6940*/  FMUL R0, R19, UR14 ;  /* 0x0000000e13007c20 */ /* 0x000fd60008400000 */
[----:B------:R-:W-:Y:S01]  /*6950*/  @P6 STG.E.SYS [R4.64+UR20], R15 ;  /* 0x0000000f04006986 */ /* 0x000fe2000c10e914 */
[----:B------:R-:W-:Y:S01]  /*6960*/  ISETP.LT.AND P6, PT, R18, c[0x0][0x160], P0 ;  /* 0x0000580012007a0c */ /* 0x000fe200007c1270 */
[----:B0-----:R-:W-:Y:S01]  /*6970*/  FFMA R13, R13, UR13, R0 ;  /* 0x0000000d0d0d7c23 */ /* 0x001fe20008000000 */
[----:B------:R-:W-:-:S10]  /*6980*/  IADD3 R0, R67, 0x13, RZ ;  /* 0x0000001343007810 */ /* 0x000fd40007ffe0ff */
[----:B------:R-:W-:Y:S01]  /*6990*/  @P6 STG.E.SYS [R4.64+UR6], R13 ;  /* 0x0000000d04006986 */ /* 0x000fe2000c10e906 */
[----:B------:R-:W-:-:S04]  /*69a0*/  ISETP.NE.AND P6, PT, R76, RZ, PT ;  /* 0x000000ff4c00720c */ /* 0x000fc80003fc5270 */
[----:B------:R-:W-:-:S12]  /*69b0*/  ISETP.LT.AND P6, PT, R0, c[0x0][0x160], P6 ;  /* 0x0000580000007a0c */ /* 0x000fd800037c1270 */
[----:B------:R0:W2:Y:S01]  /*69c0*/  @P6 LDG.E.SYS R111, [R2.64+UR10] ;  /* 0x0000000a026f6981 */ /* 0x0000a2000c1ee900 */
        /* <DEDUP_REMOVED lines=8> */
[----:B------:R-:W-:-:S04]  /*6a50*/  ISETP.NE.AND P6, PT, R76, RZ, PT ;  /* 0x000000ff4c00720c */ /* 0x000fc80003fc5270 */
[C---:B------:R-:W-:Y:S02]  /*6a60*/  ISETP.LT.AND P6, PT, R67.reuse, c[0x0][0x160], P6 ;  /* 0x0000580043007a0c */ /* 0x040fe400037c1270 */
[----:B------:R-:W-:-:S10]  /*6a70*/  ISETP.LT.AND P5, PT, R67, c[0x0][0x160], P5 ;  /* 0x0000580043007a0c */ /* 0x000fd40002fa1270 */
[----:B------:R1:W5:Y:S01]  /*6a80*/  @P6 LDG.E.SYS R42, [R6.64+UR10] ;  /* 0x0000000a062a6981 */ /* 0x000362000c1ee900 */
[----:B------:R-:W-:Y:S02]  /*6a90*/  ISETP.NE.AND P6, PT, R61, RZ, PT ;  /* 0x000000ff3d00720c */ /* 0x000fe40003fc5270 */
[C---:B------:R-:W-:Y:S01]  /*6aa0*/  ISETP.LT.AND P4, PT, R67.reuse, c[0x0][0x160], P4 ;  /* 0x0000580043007a0c */ /* 0x040fe20002781270 */
[----:B------:R1:W5:Y:S01]  /*6ab0*/  @P5 LDG.E.SYS R109, [R6.64+UR18] ;  /* 0x00000012066d5981 */ /* 0x000362000c1ee900 */
[----:B------:R-:W-:-:S10]  /*6ac0*/  ISETP.LT.AND P6, PT, R67, c[0x0][0x160], P6 ;  /* 0x0000580043007a0c */ /* 0x000fd400037c1270 */
[----:B------:R1:W5:Y:S04]  /*6ad0*/  @P4 LDG.E.SYS R19, [R6.64+UR4] ;  /* 0x0000000406134981 */ /* 0x000368000c1ee900 */
        /* <DEDUP_REMOVED lines=11> */
[----:B------:R-:W2:Y:S04]  /*6b90*/  LDS.U R46, [R46] ;  /* 0x000000002e2e7984 */ /* 0x000ea80000001800 */
[----:B0-----:R-:W0:Y:S04]  /*6ba0*/  LDS.U R2, [R12] ;  /* 0x000000000c027984 */ /* 0x001e280000001800 */
[----:B------:R-:W0:Y:S04]  /*6bb0*/  LDS.U R4, [R12+0x80] ;  /* 0x000080000c047984 */ /* 0x000e280000001800 */
[----:B------:R-:W0:Y:S04]  /*6bc0*/  LDS.U R3, [R12+0x100] ;  /* 0x000100000c037984 */ /* 0x000e280000001800 */
[----:B------:R-:W0:Y:S04]  /*6bd0*/  LDS.U R5, [R12+0x408] ;  /* 0x000408000c057984 */ /* 0x000e280000001800 */
[----:B-1----:R-:W-:Y:S04]  /*6be0*/  LDS.U R7, [R12+0x488] ;  /* 0x000488000c077984 */ /* 0x002fe80000001800 */
[----:B------:R-:W1:Y:S01]  /*6bf0*/  LDS.U R6, [R12+0x508] ;  /* 0x000508000c067984 */ /* 0x000e620000001800 */
[----:B------:R-:W-:-:S03]  /*6c00*/  ISETP.LT.AND P4, PT, R0, c[0x0][0x160], P1 ;  /* 0x0000580000007a0c */ /* 0x000fc60000f81270 */
[----:B------:R-:W0:Y:S01]  /*6c10*/  LDS.U R14, [R12+0x588] ;  /* 0x000588000c0e7984 */ /* 0x000e220000001800 */
[C---:B------:R-:W-:Y:S02]  /*6c20*/  ISETP.LT.AND P6, PT, R0.reuse, c[0x0][0x160], P2 ;  /* 0x0000580000007a0c */ /* 0x040fe400017c1270 */
[----:B------:R-:W-:Y:S02]  /*6c30*/  ISETP.LT.AND P5, PT, R0, c[0x0][0x160], P0 ;  /* 0x0000580000007a0c */ /* 0x000fe400007a1270 */
[C---:B------:R-:W-:Y:S02]  /*6c40*/  ISETP.LT.AND P1, PT, R67.reuse, c[0x0][0x160], P1 ;  /* 0x0000580043007a0c */ /* 0x040fe40000f21270 */
[C---:B------:R-:W-:Y:S02]  /*6c50*/  ISETP.LT.AND P2, PT, R67.reuse, c[0x0][0x160], P2 ;  /* 0x0000580043007a0c */ /* 0x040fe40001741270 */
[----:B------:R-:W-:Y:S01]  /*6c60*/  ISETP.LT.AND P0, PT, R67, c[0x0][0x160], P0 ;  /* 0x0000580043007a0c */ /* 0x000fe20000701270 */
[----:B--2---:R-:W-:-:S04]  /*6c70*/  FMUL R111, R111, UR14 ;  /* 0x0000000e6f6f7c20 */ /* 0x004fc80008400000 */
[----:B------:R-:W-:-:S08]  /*6c80*/  FFMA R111, R46, UR13, R111 ;  /* 0x0000000d2e6f7c23 */ /* 0x000fd0000800006f */
[----:B------:R-:W-:Y:S01]  /*6c90*/  @P4 STG.E.SYS [R10.64+UR22], R111 ;  /* 0x0000006f0a004986 */ /* 0x000fe2000c10e916 */
[----:B------:R-:W-:Y:S01]  /*6ca0*/  ISETP.LT.AND P4, PT, R0, c[0x0][0x160], P3 ;  /* 0x0000580000007a0c */ /* 0x000fe20001f81270 */
[----:B---3--:R-:W-:-:S04]  /*6cb0*/  FMUL R45, R45, UR14 ;  /* 0x0000000e2d2d7c20 */ /* 0x008fc80008400000 */
[----:B0-----:R-:W-:Y:S02]  /*6cc0*/  FFMA R45, R2, UR13, R45 ;  /* 0x0000000d022d7c23 */ /* 0x001fe4000800002d */
[----:B----4-:R-:W-:-:S04]  /*6cd0*/  FMUL R43, R43, UR14 ;  /* 0x0000000e2b2b7c20 */ /* 0x010fc80008400000 */
[----:B------:R-:W-:Y:S02]  /*6ce0*/  FFMA R43, R4, UR13, R43 ;  /* 0x0000000d042b7c23 */ /* 0x000fe4000800002b */
[----:B-----5:R-:W-:-:S04]  /*6cf0*/  FMUL R44, R44, UR14 ;  /* 0x0000000e2c2c7c20 */ /* 0x020fc80008400000 */
[----:B------:R-:W-:Y:S01]  /*6d00*/  FFMA R3, R3, UR13, R44 ;  /* 0x0000000d03037c23 */ /* 0x000fe2000800002c */
[----:B------:R-:W-:Y:S01]  /*6d10*/  ISETP.LT.AND P3, PT, R67, c[0x0][0x160], P3 ;  /* 0x0000580043007a0c */ /* 0x000fe20001f61270 */
[----:B------:R-:W-:Y:S01]  /*6d20*/  @P4 STG.E.SYS [R10.64+UR8], R45 ;  /* 0x0000002d0a004986 */ /* 0x000fe2000c10e908 */
[----:B------:R-:W-:-:S03]  /*6d30*/  MOV R2, R8 ;  /* 0x0000000800027202 */ /* 0x000fc60000000f00 */
[----:B------:R-:W-:Y:S04]  /*6d40*/  @P6 STG.E.SYS [R10.64+UR20], R43 ;  /* 0x0000002b0a006986 */ /* 0x000fe8000c10e914 */
[----:B------:R0:W-:Y:S01]  /*6d50*/  @P5 STG.E.SYS [R10.64+UR6], R3 ;  /* 0x000000030a005986 */ /* 0x0001e2000c10e906 */
[----:B------:R-:W-:Y:S02]  /*6d60*/  FMUL R42, R42, UR14 ;  /* 0x0000000e2a2a7c20 */ /* 0x000fe40008400000 */
[----:B------:R-:W-:Y:S02]  /*6d70*/  FMUL R109, R109, UR14 ;  /* 0x0000000e6d6d7c20 */ /* 0x000fe40008400000 */
[----:B------:R-:W-:Y:S01]  /*6d80*/  FFMA R5, R5, UR13, R42 ;  /* 0x0000000d05057c23 */ /* 0x000fe2000800002a */
[----:B0-----:R-:W-:Y:S01]  /*6d90*/  MOV R3, R9 ;  /* 0x0000000900037202 */ /* 0x001fe20000000f00 */
[----:B-1----:R-:W-:-:S02]  /*6da0*/  FFMA R109, R6, UR13, R109 ;  /* 0x0000000d066d7c23 */ /* 0x002fc4000800006d */
[----:B------:R-:W-:-:S04]  /*6db0*/  FMUL R78, R78, UR14 ;  /* 0x0000000e4e4e7c20 */ /* 0x000fc80008400000 */
[----:B------:R-:W-:Y:S02]  /*6dc0*/  FFMA R7, R7, UR13, R78 ;  /* 0x0000000d07077c23 */ /* 0x000fe4000800004e */
[----:B------:R-:W-:Y:S01]  /*6dd0*/  FMUL R19, R19, UR14 ;  /* 0x0000000e13137c20 */ /* 0x000fe20008400000 */
[----:B------:R0:W-:Y:S03]  /*6de0*/  @P1 STG.E.SYS [R2.64+UR22], R5 ;  /* 0x0000000502001986 */ /* 0x0001e6000c10e916 */
[----:B------:R-:W-:Y:S02]  /*6df0*/  FFMA R19, R14, UR13, R19 ;  /* 0x0000000d0e137c23 */ /* 0x000fe40008000013 */
[----:B------:R0:W-:Y:S04]  /*6e00*/  @P3 STG.E.SYS [R2.64+UR8], R7 ;  /* 0x0000000702003986 */ /* 0x0001e8000c10e908 */
[----:B------:R0:W-:Y:S01]  /*6e10*/  @P2 STG.E.SYS [R2.64+UR20], R109 ;  /* 0x0000006d02002986 */ /* 0x0001e2000c10e914 */
[----:B------:R-:W-:Y:S05]  /*6e20*/  @!P0 EXIT ;  /* 0x000000000000894d */ /* 0x000fea0003800000 */
[----:B------:R-:W-:Y:S02]  /*6e30*/  UMOV UR4, UR6 ;  /* 0x0000000600047c82 */ /* 0x000fe40008000000 */
[----:B------:R-:W-:-:S02]  /*6e40*/  UMOV UR5, UR7 ;  /* 0x0000000700057c82 */ /* 0x000fc40008000000 */
[----:B------:R-:W-:Y:S01]  /*6e50*/  STG.E.SYS [R8.64+UR4], R19 ;  /* 0x0000001308007986 */ /* 0x000fe2000c10e904 */
[----:B------:R-:W-:Y:S09]  /*6e60*/  EXIT ;  /* 0x000000000000794d */ /* 0x000ff20003800000 */
.L_x_2:
[----:B------:R-:W-:Y:S05]  /*6e70*/  BAR.SYNC 0x0 ;  /* 0x0000000000007b1d */ /* 0x000fea0000000000 */
[----:B------:R-:W-:Y:S01]  /*6e80*/  STS [R47.X4], R87 ;  /* 0x000000572f007388 */ /* 0x000fe20000004800 */
[----:B------:R-:W-:Y:S01]  /*6e90*/  PRMT R4, R27, 0x9910, RZ ;  /* 0x000099101b047816 */ /* 0x000fe200000000ff */
[----:B------:R-:W-:Y:S01]  /*6ea0*/  ULDC UR4, c[0x0][0x248] ;  /* 0x0000920000047ab9 */ /* 0x000fe20000000800 */
[----:B------:R-:W-:Y:S01]  /*6eb0*/  PRMT R115, R115, 0x9910, RZ ;  /* 0x0000991073737816 */ /* 0x000fe200000000ff */
[----:B------:R-:W-:Y:S01]  /*6ec0*/  STS [R47.X4+0x4], R26 ;  /* 0x0000041a2f007388 */ /* 0x000fe20000004800 */
[----:B------:R-:W-:Y:S01]  /*6ed0*/  ISETP.NE.AND P2, PT, R4, RZ, PT ;  /* 0x000000ff0400720c */ /* 0x000fe20003f45270 */
[----:B------:R-:W-:Y:S01]  /*6ee0*/  UIADD3 UR8, UP0, UR4, 0x80, URZ ;  /* 0x0000008004087890 */ /* 0x000fe2000ff1e03f */
[----:B------:R-:W-:Y:S01]  /*6ef0*/  PRMT R114, R114, 0x9910, RZ ;  /* 0x0000991072727816 */ /* 0x000fe200000000ff */
[----:B------:R-:W-:Y:S01]  /*6f00*/  STS [R47.X4+0x8], R101 ;  /* 0x000008652f007388 */ /* 0x000fe20000004800 */
[C---:B------:R-:W-:Y:S01]  /*6f10*/  ISETP.LT.AND P5, PT, R67.reuse, c[0x0][0x160], P2 ;  /* 0x0000580043007a0c */ /* 0x040fe200017a1270 */
[----:B------:R-:W-:Y:S01]  /*6f20*/  IMAD.MOV.U32 R4, RZ, RZ, R115 ;  /* 0x000000ffff047224 */ /* 0x000fe200078e0073 */
[----:B------:R-:W-:Y:S01]  /*6f30*/  PRMT R5, R116, 0x9910, RZ ;  /* 0x0000991074057816 */ /* 0x000fe200000000ff */
[----:B------:R-:W-:Y:S01]  /*6f40*/  STS [R47.X4+0xc], R49 ;  /* 0x00000c312f007388 */ /* 0x000fe20000004800 */
[----:B------:R-:W-:Y:S01]  /*6f50*/  IADD3 R12, R67, 0x8, RZ ;  /* 0x00000008430c7810 */ /* 0x000fe20007ffe0ff */
[----:B------:R-:W-:Y:S01]  /*6f60*/  UIADD3 UR10, UP1, UR4, 0x100, URZ ;  /* 0x00000100040a7890 */ /* 0x000fe2000ff3e03f */
[----:B------:R-:W-:Y:S01]  /*6f70*/  ISETP.NE.AND P0, PT, R4, RZ, PT ;  /* 0x000000ff0400720c */ /* 0x000fe20003f05270 */
[----:B------:R-:W-:Y:S01]  /*6f80*/  STS [R47.X4+0x80], R77 ;  /* 0x0000804d2f007388 */ /* 0x000fe20000004800 */
[----:B------:R-:W-:Y:S01]  /*6f90*/  MOV R4, R114 ;  /* 0x0000007200047202 */ /* 0x000fe20000000f00 */
[----:B------:R-:W-:Y:S01]  /*6fa0*/  ULDC UR5, c[0x0][0x24c] ;  /* 0x0000930000057ab9 */ /* 0x000fe20000000800 */
[----:B------:R-:W-:Y:S01]  /*6fb0*/  ISETP.NE.AND P3, PT, R5, RZ, PT ;  /* 0x000000ff0500720c */ /* 0x000fe20003f65270 */
[----:B------:R-:W-:Y:S01]  /*6fc0*/  STS [R47.X4+0x84], R29 ;  /* 0x0000841d2f007388 */ /* 0x000fe20000004800 */
[----:B------:R-:W-:Y:S01]  /*6fd0*/  ISETP.NE.AND P1, PT, R4, RZ, PT ;  /* 0x000000ff0400720c */ /* 0x000fe20003f25270 */
[----:B------:R-:W-:Y:S01]  /*6fe0*/  UIADD3.X UR9, URZ, UR5, URZ, UP0, !UPT ;  /* 0x000000053f097290 */ /* 0x000fe200087fe43f */
[----:B------:R-:W-:Y:S01]  /*6ff0*/  @P5 MOV R4, R14 ;  /* 0x0000000e00045202 */ /* 0x000fe20000000f00 */
[----:B------:R-:W-:Y:S01]  /*7000*/  STS [R47.X4+0x88], R69 ;  /* 0x000088452f007388 */ /* 0x000fe20000004800 */
[----:B------:R-:W-:Y:S01]  /*7010*/  @P5 MOV R5, R15 ;  /* 0x0000000f00055202 */ /* 0x000fe20000000f00 */
[----:B------:R-:W-:Y:S01]  /*7020*/  UIADD3.X UR11, URZ, UR5, URZ, UP1, !UPT ;  /* 0x000000053f0b7290 */ /* 0x000fe20008ffe43f */
[C---:B------:R-:W-:Y:S01]  /*7030*/  ISETP.LT.AND P4, PT, R67.reuse, c[0x0][0x160], P0 ;  /* 0x0000580043007a0c */ /* 0x040fe20000781270 */
[----:B------:R-:W-:Y:S04]  /*7040*/  STS [R47.X4+0x8c], R31 ;  /* 0x00008c1f2f007388 */ /* 0x000fe80000004800 */
[----:B------:R-:W-:Y:S05]  /*7050*/  BAR.SYNC 0x0 ;  /* 0x0000000000007b1d */ /* 0x000fea0000000000 */
[----:B------:R-:W0:Y:S01]  /*7060*/  LDS.U R0, [R46] ;  /* 0x000000002e007984 */ /* 0x000e220000001800 */
[C---:B------:R-:W-:Y:S01]  /*7070*/  ISETP.LT.AND P6, PT, R67.reuse, c[0x0][0x160], P3 ;  /* 0x0000580043007a0c */ /* 0x040fe20001fc1270 */
[----:B------:R-:W-:Y:S01]  /*7080*/  UIADD3 UR14, UP0, UR4, 0x180, URZ ;  /* 0x00000180040e7890 */ /* 0x000fe2000ff1e03f */
[C---:B------:R-:W-:Y:S01]  /*7090*/  IADD3 R29, R67.reuse, 0x9, RZ ;  /* 0x00000009431d7810 */ /* 0x040fe20007ffe0ff */
[----:B------:R-:W1:Y:S01]  /*70a0*/  LDS.U R3, [R46+0x100] ;  /* 0x000100002e037984 */ /* 0x000e620000001800 */
[----:B------:R-:W-:Y:S01]  /*70b0*/  IADD3 R31, R67, 0x2, RZ ;  /* 0x00000002431f7810 */ /* 0x000fe20007ffe0ff */
[----:B------:R-:W-:-:S02]  /*70c0*/  UIADD3.X UR15, URZ, UR5, URZ, UP0, !UPT ;  /* 0x000000053f0f7290 */ /* 0x000fc400087fe43f */
[----:B------:R-:W2:Y:S01]  /*70d0*/  LDS.U R2, [R46+0x80] ;  /* 0x000080002e027984 */ /* 0x000ea20000001800 */
[----:B------:R-:W-:Y:S02]  /*70e0*/  ULDC.64 UR16, c[0x0][0x248] ;  /* 0x0000920000107ab9 */ /* 0x000fe40000000a00 */
[----:B------:R-:W-:Y:S01]  /*70f0*/  ULDC UR5, c[0x0][0x250] ;  /* 0x0000940000057ab9 */ /* 0x000fe20000000800 */
[----:B------:R-:W3:Y:S01]  /*7100*/  LDS.U R6, [R46+0x180] ;  /* 0x000180002e067984 */ /* 0x000ee20000001800 */
[----:B------:R-:W-:Y:S02]  /*7110*/  UIADD3 UR4, UP0, UR4, UR5, URZ ;  /* 0x0000000504047290 */ /* 0x000fe4000ff1e03f */
[----:B------:R-:W-:Y:S01]  /*7120*/  ULDC UR6, c[0x0][0x254] ;  /* 0x0000950000067ab9 */ /* 0x000fe20000000800 */
[----:B------:R-:W4:Y:S01]  /*7130*/  LDS.U R7, [R46+0x488] ;  /* 0x000488002e077984 */ /* 0x000f220000001800 */
[----:B------:R-:W-:Y:S02]  /*7140*/  ULDC UR5, c[0x0][0x24c] ;  /* 0x0000930000057ab9 */ /* 0x000fe40000000800 */
[----:B------:R-:W-:Y:S01]  /*7150*/  UIADD3.X UR5, UR5, UR6, URZ, UP0, !UPT ;  /* 0x0000000605057290 */ /* 0x000fe200087fe43f */
[----:B------:R-:W5:Y:S04]  /*7160*/  LDS.U R8, [R46+0x508] ;  /* 0x000508002e087984 */ /* 0x000f680000001800 */
[----:B------:R-:W5:Y:S04]  /*7170*/  LDS.U R9, [R46+0x588] ;  /* 0x000588002e097984 */ /* 0x000f680000001800 */
[----:B------:R-:W5:Y:S01]  /*7180*/  LDS.U R10, [R46+0x608] ;  /* 0x000608002e0a7984 */ /* 0x000f620000001800 */
[----:B0-----:R-:W-:-:S02]  /*7190*/  FMUL R11, R0, UR13 ;  /* 0x0000000d000b7c20 */ /* 0x001fc40008400000 */
[----:B-1----:R-:W-:-:S06]  /*71a0*/  FMUL R17, R3, UR13 ;  /* 0x0000000d03117c20 */ /* 0x002fcc0008400000 */
[----:B------:R0:W-:Y:S01]  /*71b0*/  @P5 STG.E.SYS [R4], R11 ;  /* 0x0000000b04005386 */ /* 0x0001e2000010e900 */
[----:B--2---:R-:W-:Y:S01]  /*71c0*/  FMUL R13, R2, UR13 ;  /* 0x0000000d020d7c20 */ /* 0x004fe20008400000 */
[----:B------:R-:W-:Y:S01]  /*71d0*/  IADD3 R2, P5, R16, c[0x0][0x238], RZ ;  /* 0x00008e0010027a10 */ /* 0x000fe20007fbe0ff */
[----:B---3--:R-:W-:-:S03]  /*71e0*/  FMUL R19, R6, UR13 ;  /* 0x0000000d06137c20 */ /* 0x008fc60008400000 */
[----:B------:R-:W-:Y:S02]  /*71f0*/  IADD3.X R0, R112, c[0x0][0x23c], RZ, P5, !PT ;  /* 0x00008f0070007a10 */ /* 0x000fe40002ffe4ff */
[----:B------:R-:W-:Y:S01]  /*7200*/  IADD3 R2, P5, R2, c[0x0][0x268], RZ ;  /* 0x00009a0002027a10 */ /* 0x000fe20007fbe0ff */
[----:B----4-:R-:W-:Y:S01]  /*7210*/  FMUL R7, R7, UR13 ;  /* 0x0000000d07077c20 */ /* 0x010fe20008400000 */
[----:B0-----:R-:W-:Y:S01]  /*7220*/  MOV R4, R14 ;  /* 0x0000000e00047202 */ /* 0x001fe20000000f00 */
[----:B-----5:R-:W-:Y:S01]  /*7230*/  FMUL R11, R8, UR13 ;  /* 0x0000000d080b7c20 */ /* 0x020fe20008400000 */
[----:B------:R-:W-:Y:S02]  /*7240*/  MOV R5, R15 ;  /* 0x0000000f00057202 */ /* 0x000fe40000000f00 */
[----:B------:R-:W-:Y:S01]  /*7250*/  IADD3.X R3, R0, c[0x0][0x26c], RZ, P5, !PT ;  /* 0x00009b0000037a10 */ /* 0x000fe20002ffe4ff */
[----:B------:R-:W-:Y:S01]  /*7260*/  FMUL R9, R9, UR13 ;  /* 0x0000000d09097c20 */ /* 0x000fe20008400000 */
[----:B------:R-:W-:-:S02]  /*7270*/  ISETP.LT.AND P5, PT, R12, c[0x0][0x160], P0 ;  /* 0x000058000c007a0c */ /* 0x000fc400007a1270 */
[----:B------:R-:W-:Y:S02]  /*7280*/  IADD3 R0, R46, 0x80, RZ ;  /* 0x000000802e007810 */ /* 0x000fe40007ffe0ff */
[----:B------:R-:W-:Y:S01]  /*7290*/  @P4 STG.E.SYS [R4+0x100], R17 ;  /* 0x0001001104004386 */ /* 0x000fe2000010e900 */
[----:B------:R-:W-:-:S03]  /*72a0*/  ISETP.LT.AND P4, PT, R67, c[0x0][0x160], P1 ;  /* 0x0000580043007a0c */ /* 0x000fc60000f81270 */
[----:B------:R0:W-:Y:S01]  /*72b0*/  @P6 STG.E.SYS [R4+0x80], R13 ;  /* 0x0000800d04006386 */ /* 0x0001e2000010e900 */
[----:B------:R-:W-:-:S08]  /*72c0*/  ISETP.LT.AND P6, PT, R12, c[0x0][0x160], P2 ;  /* 0x000058000c007a0c */ /* 0x000fd000017c1270 */
[----:B------:R1:W-:Y:S01]  /*72d0*/  @P4 STG.E.SYS [R4+0x180], R19 ;  /* 0x0001801304004386 */ /* 0x0003e2000010e900 */
[----:B------:R-:W-:Y:S01]  /*72e0*/  ISETP.LT.AND P4, PT, R12, c[0x0][0x160], P3 ;  /* 0x000058000c007a0c */ /* 0x000fe20001f81270 */
[----:B0-----:R-:W-:Y:S01]  /*72f0*/  FMUL R13, R10, UR13 ;  /* 0x0000000d0a0d7c20 */ /* 0x001fe20008400000 */
[----:B------:R-:W-:Y:S01]  /*7300*/  IADD3 R10, R67, 0x1, RZ ;  /* 0x00000001430a7810 */ /* 0x000fe20007ffe0ff */
[----:B------:R-:W-:Y:S01]  /*7310*/  @P6 STG.E.SYS [R2], R7 ;  /* 0x0000000702006386 */ /* 0x000fe2000010e900 */
[----:B------:R-:W-:-:S03]  /*7320*/  ISETP.LT.AND P6, PT, R12, c[0x0][0x160], P1 ;  /* 0x000058000c007a0c */ /* 0x000fc60000fc1270 */
[----:B------:R-:W-:Y:S01]  /*7330*/  @P5 STG.E.SYS [R2+0x100], R9 ;  /* 0x0001000902005386 */ /* 0x000fe2000010e900 */
[----:B-1----:R-:W-:-:S04]  /*7340*/  IADD3 R4, P5, R14, c[0x0][0x248], RZ ;  /* 0x000092000e047a10 */ /* 0x002fc80007fbe0ff */
[----:B------:R-:W-:Y:S01]  /*7350*/  @P4 STG.E.SYS [R2+0x80], R11 ;  /* 0x0000800b02004386 */ /* 0x000fe2000010e900 */
[----:B------:R-:W-:-:S03]  /*7360*/  ISETP.LT.AND P4, PT, R10, c[0x0][0x160], P2 ;  /* 0x000058000a007a0c */ /* 0x000fc60001781270 */
[----:B------:R-:W-:Y:S04]  /*7370*/  @P6 STG.E.SYS [R2+0x180], R13 ;  /* 0x0001800d02006386 */ /* 0x000fe8000010e900 */
[----:B------:R-:W-:Y:S05]  /*7380*/  BAR.SYNC 0x0 ;  /* 0x0000000000007b1d */ /* 0x000fea0000000000 */
[----:B------:R-:W-:Y:S01]  /*7390*/  STS [R47.X4], R88 ;  /* 0x000000582f007388 */ /* 0x000fe20000004800 */
[----:B------:R-:W-:-:S03]  /*73a0*/  ISETP.LT.AND P6, PT, R10, c[0x0][0x160], P3 ;  /* 0x000058000a007a0c */ /* 0x000fc60001fc1270 */
        /* <DEDUP_REMOVED lines=8> */
[----:B------:R-:W0:Y:S04]  /*7430*/  LDS.U R5, [R46] ;  /* 0x000000002e057984 */ /* 0x000e280000001800 */
[----:B------:R-:W1:Y:S04]  /*7440*/  LDS.U R6, [R0] ;  /* 0x0000000000067984 */ /* 0x000e680000001800 */
[----:B------:R-:W2:Y:S04]  /*7450*/  LDS.U R7, [R0+0x80] ;  /* 0x0000800000077984 */ /* 0x000ea80000001800 */
[----:B------:R-:W-:Y:S04]  /*7460*/  LDS.U R8, [R0+0x100] ;  /* 0x0001000000087984 */ /* 0x000fe80000001800 */
[----:B------:R-:W3:Y:S04]  /*7470*/  LDS.U R9, [R0+0x408] ;  /* 0x0004080000097984 */ /* 0x000ee80000001800 */
[----:B------:R-:W-:Y:S04]  /*7480*/  LDS.U R22, [R0+0x488] ;  /* 0x0004880000167984 */ /* 0x000fe80000001800 */
[----:B------:R-:W4:Y:S04]  /*7490*/  LDS.U R23, [R0+0x508] ;  /* 0x0005080000177984 */ /* 0x000f280000001800 */
[----:B------:R-:W5:Y:S01]  /*74a0*/  LDS.U R26, [R0+0x588] ;  /* 0x00058800001a7984 */ /* 0x000f620000001800 */
[----:B0-----:R-:W-:Y:S01]  /*74b0*/  FMUL R11, R5, UR13 ;  /* 0x0000000d050b7c20 */ /* 0x001fe20008400000 */
[----:B------:R-:W-:-:S02]  /*74c0*/  IADD3.X R5, R15, c[0x0][0x24c], RZ, P5, !PT ;  /* 0x000093000f057a10 */ /* 0x000fc40002ffe4ff */
[----:B------:R-:W-:Y:S01]  /*74d0*/  ISETP.LT.AND P5, PT, R10, c[0x0][0x160], P0 ;  /* 0x000058000a007a0c */ /* 0x000fe200007a1270 */
[----:B-1----:R-:W-:Y:S02]  /*74e0*/  FMUL R13, R6, UR13 ;  /* 0x0000000d060d7c20 */ /* 0x002fe40008400000 */
[----:B--2---:R-:W-:-:S03]  /*74f0*/  FMUL R7, R7, UR13 ;  /* 0x0000000d07077c20 */ /* 0x004fc60008400000 */
[----:B------:R0:W-:Y:S01]  /*7500*/  @P4 STG.E.SYS [R4], R11 ;  /* 0x0000000b04004386 */ /* 0x0001e2000010e900 */
[----:B------:R-:W-:-:S03]  /*7510*/  ISETP.LT.AND P4, PT, R10, c[0x0][0x160], P1 ;  /* 0x000058000a007a0c */ /* 0x000fc60000f81270 */
[----:B------:R1:W-:Y:S01]  /*7520*/  @P6 STG.E.SYS [R4+0x80], R13 ;  /* 0x0000800d04006386 */ /* 0x0003e2000010e900 */
[----:B------:R-:W-:Y:S01]  /*7530*/  ISETP.LT.AND P6, PT, R29, c[0x0][0x160], P2 ;  /* 0x000058001d007a0c */ /* 0x000fe200017c1270 */
[----:B---3--:R-:W-:Y:S02]  /*7540*/  FMUL R27, R9, UR13 ;  /* 0x0000000d091b7c20 */ /* 0x008fe40008400000 */
[----:B------:R2:W-:Y:S01]  /*7550*/  @P5 STG.E.SYS [R4+0x100], R7 ;  /* 0x0001000704005386 */ /* 0x0005e2000010e900 */
[----:B------:R-:W-:Y:S01]  /*7560*/  IADD3 R2, P5, R2, c[0x0][0x248], RZ ;  /* 0x0000920002027a10 */ /* 0x000fe20007fbe0ff */
[----:B0-----:R-:W-:Y:S01]  /*7570*/  FMUL R11, R8, UR13 ;  /* 0x0000000d080b7c20 */ /* 0x001fe20008400000 */
[----:B------:R-:W-:Y:S02]  /*7580*/  MOV R8, c[0x0][0x238] ;  /* 0x00008e0000087a02 */ /* 0x000fe40000000f00 */
[----:B------:R-:W-:Y:S01]  /*7590*/  IADD3.X R3, R3, c[0x0][0x24c], RZ, P5, !PT ;  /* 0x0000930003037a10 */ /* 0x000fe20002ffe4ff */
[----:B----4-:R-:W-:Y:S01]  /*75a0*/  FMUL R23, R23, UR13 ;  /* 0x0000000d17177c20 */ /* 0x010fe20008400000 */
[----:B------:R-:W-:-:S03]  /*75b0*/  IADD3 R17, P5, R8, 0x80, RZ ;  /* 0x0000008008117810 */ /* 0x000fc60007fbe0ff */
[----:B------:R-:W-:Y:S01]  /*75c0*/  @P4 STG.E.SYS [R4+0x180], R11 ;  /* 0x0001800b04004386 */ /* 0x000fe2000010e900 */
[----:B------:R-:W-:Y:S02]  /*75d0*/  IADD3 R18, P4, R16, c[0x0][0x248], RZ ;  /* 0x0000920010127a10 */ /* 0x000fe40007f9e0ff */
[----:B------:R-:W-:Y:S01]  /*75e0*/  IADD3.X R15, RZ, c[0x0][0x23c], RZ, P5, !PT ;  /* 0x00008f00ff0f7a10 */ /* 0x000fe20002ffe4ff */
[----:B------:R0:W-:Y:S01]  /*75f0*/  @P6 STG.E.SYS [R2], R27 ;  /* 0x0000001b02006386 */ /* 0x0001e2000010e900 */
[----:B------:R-:W-:Y:S02]  /*7600*/  IADD3.X R19, R112, c[0x0][0x24c], RZ, P4, !PT ;  /* 0x0000930070137a10 */ /* 0x000fe400027fe4ff */
[----:B------:R-:W-:Y:S02]  /*7610*/  IADD3 R16, P4, R8, 0x100, RZ ;  /* 0x0000010008107810 */ /* 0x000fe40007f9e0ff */
[----:B------:R-:W-:Y:S02]  /*7620*/  IADD3 R6, P5, P6, R18, c[0x0][0x268], R17 ;  /* 0x00009a0012067a10 */ /* 0x000fe40007ebe011 */
[----:B------:R-:W-:-:S02]  /*7630*/  IADD3.X R14, RZ, c[0x0][0x23c], RZ, P4, !PT ;  /* 0x00008f00ff0e7a10 */ /* 0x000fc400027fe4ff */
[----:B-1----:R-:W-:Y:S02]  /*7640*/  IADD3 R13, P4, R8, 0x180, RZ ;  /* 0x00000180080d7810 */ /* 0x002fe40007f9e0ff */
[C---:B--2---:R-:W-:Y:S01]  /*7650*/  IADD3.X R7, R19.reuse, c[0x0][0x26c], R15, P5, P6 ;  /* 0x00009b0013077a10 */ /* 0x044fe20002fec40f */
[----:B0-----:R-:W-:Y:S01]  /*7660*/  FMUL R27, R22, UR13 ;  /* 0x0000000d161b7c20 */ /* 0x001fe20008400000 */
[C---:B------:R-:W-:Y:S02]  /*7670*/  IADD3 R8, P5, P6, R18.reuse, c[0x0][0x268], R16 ;  /* 0x00009a0012087a10 */ /* 0x040fe40007ebe010 */
[----:B------:R-:W-:Y:S02]  /*7680*/  IADD3.X R12, RZ, c[0x0][0x23c], RZ, P4, !PT ;  /* 0x00008f00ff0c7a10 */ /* 0x000fe400027fe4ff */
[----:B------:R-:W-:Y:S02]  /*7690*/  IADD3.X R9, R19, c[0x0][0x26c], R14, P5, P6 ;  /* 0x00009b0013097a10 */ /* 0x000fe40002fec40e */
[----:B------:R-:W-:-:S02]  /*76a0*/  IADD3 R10, P5, P6, R18, c[0x0][0x268], R13 ;  /* 0x00009a00120a7a10 */ /* 0x000fc40007ebe00d */
[----:B------:R-:W-:Y:S02]  /*76b0*/  ISETP.LT.AND P4, PT, R29, c[0x0][0x160], P3 ;  /* 0x000058001d007a0c */ /* 0x000fe40001f81270 */
[----:B------:R-:W-:Y:S02]  /*76c0*/  IADD3.X R11, R19, c[0x0][0x26c], R12, P5, P6 ;  /* 0x00009b00130b7a10 */ /* 0x000fe40002fec40c */
[C---:B------:R-:W-:Y:S02]  /*76d0*/  ISETP.LT.AND P5, PT, R29.reuse, c[0x0][0x160], P0 ;  /* 0x000058001d007a0c */ /* 0x040fe400007a1270 */
[----:B------:R-:W-:Y:S01]  /*76e0*/  ISETP.LT.AND P6, PT, R29, c[0x0][0x160], P1 ;  /* 0x000058001d007a0c */ /* 0x000fe20000fc1270 */
[----:B-----5:R-:W-:-:S05]  /*76f0*/  FMUL R29, R26, UR13 ;  /* 0x0000000d1a1d7c20 */ /* 0x020fca0008400000 */
[----:B------:R-:W-:Y:S01]  /*7700*/  @P4 STG.E.SYS [R6], R27 ;  /* 0x0000001b06004386 */ /* 0x000fe2000010e900 */
[----:B------:R-:W-:-:S03]  /*7710*/  ISETP.LT.AND P4, PT, R31, c[0x0][0x160], P2 ;  /* 0x000058001f007a0c */ /* 0x000fc60001781270 */
[----:B------:R-:W-:Y:S04]  /*7720*/  @P5 STG.E.SYS [R8], R23 ;  /* 0x0000001708005386 */ /* 0x000fe8000010e900 */
[----:B------:R-:W-:Y:S04]  /*7730*/  @P6 STG.E.SYS [R10], R29 ;  /* 0x0000001d0a006386 */ /* 0x000fe8000010e900 */
[----:B------:R-:W-:Y:S05]  /*7740*/  BAR.SYNC 0x0 ;  /* 0x0000000000007b1d */ /* 0x000fea0000000000 */
[----:B------:R-:W-:Y:S01]  /*7750*/  STS [R47.X4], R93 ;  /* 0x0000005d2f007388 */ /* 0x000fe20000004800 */
[----:B------:R-:W-:-:S02]  /*7760*/  IADD3 R6, P5, R4, c[0x0][0x248], RZ ;  /* 0x0000920004067a10 */ /* 0x000fc40007fbe0ff */
[----:B------:R-:W-:Y:S01]  /*7770*/  ISETP.LT.AND P6, PT, R31, c[0x0][0x160], P3 ;  /* 0x000058001f007a0c */ /* 0x000fe20001fc1270 */
[----:B------:R-:W-:Y:S01]  /*7780*/  STS [R47.X4+0x4], R95 ;  /* 0x0000045f2f007388 */ /* 0x000fe20000004800 */
[----:B------:R-:W-:Y:S02]  /*7790*/  IADD3.X R7, R5, c[0x0][0x24c], RZ, P5, !PT ;  /* 0x0000930005077a10 */ /* 0x000fe40002ffe4ff */
[----:B------:R-:W-:Y:S01]  /*77a0*/  ISETP.LT.AND P5, PT, R31, c[0x0][0x160], P0 ;  /* 0x000058001f007a0c */ /* 0x000fe200007a1270 */
        /* <DEDUP_REMOVED lines=10> */
[----:B------:R-:W3:Y:S04]  /*7850*/  LDS.U R11, [R0+0x100] ;  /* 0x00010000000b7984 */ /* 0x000ee80000001800 */
[----:B------:R-:W4:Y:S04]  /*7860*/  LDS.U R22, [R0+0x408] ;  /* 0x0004080000167984 */ /* 0x000f280000001800 */
[----:B------:R-:W5:Y:S04]  /*7870*/  LDS.U R21, [R0+0x488] ;  /* 0x0004880000157984 */ /* 0x000f680000001800 */
[----:B------:R-:W5:Y:S04]  /*7880*/  LDS.U R23, [R0+0x508] ;  /* 0x0005080000177984 */ /* 0x000f680000001800 */
[----:B------:R-:W5:Y:S01]  /*7890*/  LDS.U R26, [R0+0x588] ;  /* 0x00058800001a7984 */ /* 0x000f620000001800 */
[----:B0-----:R-:W-:-:S02]  /*78a0*/  FMUL R27, R8, UR13 ;  /* 0x0000000d081b7c20 */ /* 0x001fc40008400000 */
[----:B------:R-:W-:Y:S02]  /*78b0*/  IMAD.MOV.U32 R8, RZ, RZ, R4 ;  /* 0x000000ffff087224 */ /* 0x000fe400078e0004 */
[----:B-1----:R-:W-:Y:S01]  /*78c0*/  FMUL R29, R9, UR13 ;  /* 0x0000000d091d7c20 */ /* 0x002fe20008400000 */
[----:B------:R-:W-:-:S03]  /*78d0*/  MOV R9, R5 ;  /* 0x0000000500097202 */ /* 0x000fc60000000f00 */
[----:B------:R4:W-:Y:S01]  /*78e0*/  @P4 STG.E.SYS [R6], R27 ;  /* 0x0000001b06004386 */ /* 0x0009e2000010e900 */
[----:B------:R-:W-:Y:S01]  /*78f0*/  ISETP.LT.AND P4, PT, R31, c[0x0][0x160], P1 ;  /* 0x000058001f007a0c */ /* 0x000fe20000f81270 */
[----:B--2---:R-:W-:Y:S01]  /*7900*/  FMUL R31, R10, UR13 ;  /* 0x0000000d0a1f7c20 */ /* 0x004fe20008400000 */
[----:B------:R-:W-:Y:S01]  /*7910*/  IADD3 R10, R67, 0xa, RZ ;  /* 0x0000000a430a7810 */ /* 0x000fe20007ffe0ff */
[----:B---3--:R-:W-:Y:S01]  /*7920*/  FMUL R11, R11, UR13 ;  /* 0x0000000d0b0b7c20 */ /* 0x008fe20008400000 */
[----:B------:R0:W-:Y:S02]  /*7930*/  @P6 STG.E.SYS [R8.64+UR8], R29 ;  /* 0x0000001d08006986 */ /* 0x0001e4000c10e908 */
[----:B------:R-:W-:-:S03]  /*7940*/  ISETP.LT.AND P6, PT, R10, c[0x0][0x160], P2 ;  /* 0x000058000a007a0c */ /* 0x000fc600017c1270 */
[----:B------:R-:W-:Y:S01]  /*7950*/  @P5 STG.E.SYS [R8.64+UR10], R31 ;  /* 0x0000001f08005986 */ /* 0x000fe2000c10e90a */
[----:B------:R-:W-:Y:S01]  /*7960*/  IADD3 R4, P5, R2, c[0x0][0x248], RZ ;  /* 0x0000920002047a10 */ /* 0x000fe20007fbe0ff */
[----:B----4-:R-:W-:Y:S02]  /*7970*/  FMUL R27, R22, UR13 ;  /* 0x0000000d161b7c20 */ /* 0x010fe40008400000 */
[----:B------:R-:W-:Y:S01]  /*7980*/  @P4 STG.E.SYS [R8.64+UR14], R11 ;  /* 0x0000000b08004986 */ /* 0x000fe2000c10e90e */
[----:B------:R-:W-:Y:S01]  /*7990*/  IADD3.X R5, R3, c[0x0][0x24c], RZ, P5, !PT ;  /* 0x0000930003057a10 */ /* 0x000fe20002ffe4ff */
[----:B-----5:R-:W-:Y:S01]  /*79a0*/  FMUL R21, R21, UR13 ;  /* 0x0000000d15157c20 */ /* 0x020fe20008400000 */
[C---:B------:R-:W-:Y:S01]  /*79b0*/  ISETP.LT.AND P4, PT, R10.reuse, c[0x0][0x160], P3 ;  /* 0x000058000a007a0c */ /* 0x040fe20001f81270 */
[----:B------:R-:W-:Y:S01]  /*79c0*/  FMUL R23, R23, UR13 ;  /* 0x0000000d17177c20 */ /* 0x000fe20008400000 */
[----:B------:R-:W-:Y:S01]  /*79d0*/  ISETP.LT.AND P5, PT, R10, c[0x0][0x160], P0 ;  /* 0x000058000a007a0c */ /* 0x000fe200007a1270 */
[----:B0-----:R-:W-:Y:S01]  /*79e0*/  FMUL R29, R26, UR13 ;  /* 0x0000000d1a1d7c20 */ /* 0x001fe20008400000 */
[----:B------:R-:W-:-:S02]  /*79f0*/  IADD3 R26, R67, 0x3, RZ ;  /* 0x00000003431a7810 */ /* 0x000fc40007ffe0ff */
[----:B------:R-:W-:Y:S01]  /*7a00*/  @P6 STG.E.SYS [R4], R27 ;  /* 0x0000001b04006386 */ /* 0x000fe2000010e900 */
[----:B------:R-:W-:-:S05]  /*7a10*/  ISETP.LT.AND P6, PT, R10, c[0x0][0x160], P1 ;  /* 0x000058000a007a0c */ /* 0x000fca0000fc1270 */
[----:B------:R-:W-:Y:S01]  /*7a20*/  @P4 STG.E.SYS [R2.64+UR8], R21 ;  /* 0x0000001502004986 */ /* 0x000fe2000c10e908 */
[----:B------:R-:W-:-:S03]  /*7a30*/  ISETP.LT.AND P4, PT, R26, c[0x0][0x160], P3 ;  /* 0x000058001a007a0c */ /* 0x000fc60001f81270 */
[----:B------:R-:W-:Y:S01]  /*7a40*/  @P5 STG.E.SYS [R2.64+UR10], R23 ;  /* 0x0000001702005986 */ /* 0x000fe2000c10e90a */
[----:B------:R-:W-:-:S03]  /*7a50*/  ISETP.LT.AND P5, PT, R26, c[0x0][0x160], P2 ;  /* 0x000058001a007a0c */ /* 0x000fc600017a1270 */
[----:B------:R-:W-:Y:S04]  /*7a60*/  @P6 STG.E.SYS [R2.64+UR14], R29 ;  /* 0x0000001d02006986 */ /* 0x000fe8000c10e90e */
        /* <DEDUP_REMOVED lines=19> */
[----:B0-----:R-:W-:Y:S01]  /*7ba0*/  FMUL R23, R2, UR13 ;  /* 0x0000000d02177c20 */ /* 0x001fe20008400000 */
[----:B------:R-:W-:Y:S01]  /*7bb0*/  IADD3 R2, R67, 0xb, RZ ;  /* 0x0000000b43027810 */ /* 0x000fe20007ffe0ff */
[----:B-1----:R-:W-:-:S06]  /*7bc0*/  FMUL R3, R3, UR13 ;  /* 0x0000000d03037c20 */ /* 0x002fcc0008400000 */
[----:B------:R0:W-:Y:S01]  /*7bd0*/  @P5 STG.E.SYS [R6.64+UR16], R23 ;  /* 0x0000001706005986 */ /* 0x0001e2000c10e910 */
[----:B------:R-:W-:Y:S01]  /*7be0*/  ISETP.LT.AND P5, PT, R26, c[0x0][0x160], P1 ;  /* 0x000058001a007a0c */ /* 0x000fe20000fa1270 */
[----:B--2---:R-:W-:Y:S02]  /*7bf0*/  FMUL R27, R8, UR13 ;  /* 0x0000000d081b7c20 */ /* 0x004fe40008400000 */
[----:B------:R1:W-:Y:S01]  /*7c00*/  @P4 STG.E.SYS [R6.64+UR8], R3 ;  /* 0x0000000306004986 */ /* 0x0003e2000c10e908 */
[----:B------:R-:W-:Y:S01]  /*7c10*/  ISETP.LT.AND P4, PT, R2, c[0x0][0x160], P2 ;  /* 0x0000580002007a0c */ /* 0x000fe20001781270 */
[----:B---3--:R-:W-:Y:S02]  /*7c20*/  FMUL R9, R9, UR13 ;  /* 0x0000000d09097c20 */ /* 0x008fe40008400000 */
[----:B----4-:R-:W-:Y:S02]  /*7c30*/  FMUL R29, R10, UR13 ;  /* 0x0000000d0a1d7c20 */ /* 0x010fe40008400000 */
[----:B------:R-:W-:Y:S01]  /*7c40*/  @P6 STG.E.SYS [R6.64+UR10], R27 ;  /* 0x0000001b06006986 */ /* 0x000fe2000c10e90a */
[C---:B------:R-:W-:Y:S01]  /*7c50*/  ISETP.LT.AND P6, PT, R2.reuse, c[0x0][0x160], P1 ;  /* 0x0000580002007a0c */ /* 0x040fe20000fc1270 */
[----:B-----5:R-:W-:Y:S01]  /*7c60*/  FMUL R11, R11, UR13 ;  /* 0x0000000d0b0b7c20 */ /* 0x020fe20008400000 */
[----:B0-----:R-:W-:Y:S01]  /*7c70*/  IADD3 R23, R67, 0x10, RZ ;  /* 0x0000001043177810 */ /* 0x001fe20007ffe0ff */
[----:B------:R-:W-:Y:S01]  /*7c80*/  @P5 STG.E.SYS [R6.64+UR14], R9 ;  /* 0x0000000906005986 */ /* 0x000fe2000c10e90e */
[----:B------:R-:W-:Y:S01]  /*7c90*/  ISETP.LT.AND P5, PT, R2, c[0x0][0x160], P0 ;  /* 0x0000580002007a0c */ /* 0x000fe200007a1270 */
[----:B------:R-:W-:-:S02]  /*7ca0*/  FMUL R21, R21, UR13 ;  /* 0x0000000d15157c20 */ /* 0x000fc40008400000 */
[----:B------:R-:W-:Y:S01]  /*7cb0*/  @P4 STG.E.SYS [R4.64+UR16], R29 ;  /* 0x0000001d04004986 */ /* 0x000fe2000c10e910 */
[----:B------:R-:W-:Y:S01]  /*7cc0*/  ISETP.LT.AND P4, PT, R2, c[0x0][0x160], P3 ;  /* 0x0000580002007a0c */ /* 0x000fe20001f81270 */
[----:B-1----:R-:W-:Y:S01]  /*7cd0*/  FMUL R3, R22, UR13 ;  /* 0x0000000d16037c20 */ /* 0x002fe20008400000 */
[----:B------:R-:W-:-:S10]  /*7ce0*/  MOV R2, UR5 ;  /* 0x0000000500027c02 */ /* 0x000fd40008000f00 */
[----:B------:R-:W-:Y:S01]  /*7cf0*/  @P4 STG.E.SYS [R4.64+UR8], R11 ;  /* 0x0000000b04004986 */ /* 0x000fe2000c10e908 */
[----:B------:R-:W-:-:S03]  /*7d00*/  IADD3 R18, P4, R18, c[0x0][0x248], RZ ;  /* 0x0000920012127a10 */ /* 0x000fc60007f9e0ff */
[----:B------:R-:W-:Y:S01]  /*7d10*/  @P5 STG.E.SYS [R4.64+UR10], R21 ;  /* 0x0000001504005986 */ /* 0x000fe2000c10e90a */
[----:B------:R-:W-:-:S03]  /*7d20*/  IADD3.X R19, R19, c[0x0][0x24c], RZ, P4, !PT ;  /* 0x0000930013137a10 */ /* 0x000fc600027fe4ff */
[----:B------:R-:W-:Y:S04]  /*7d30*/  @P6 STG.E.SYS [R4.64+UR14], R3 ;  /* 0x0000000304006986 */ /* 0x000fe8000c10e90e */
[----:B------:R-:W-:Y:S05]  /*7d40*/  BAR.SYNC 0x0 ;  /* 0x0000000000007b1d */ /* 0x000fea0000000000 */
[----:B------:R-:W-:Y:S01]  /*7d50*/  STS [R47.X4], R91 ;  /* 0x0000005b2f007388 */ /* 0x000fe20000004800 */
[----:B------:R-:W-:-:S03]  /*7d60*/  MOV R3, UR4 ;  /* 0x0000000400037c02 */ /* 0x000fc60008000f00 */
[----:B------:R-:W-:Y:S01]  /*7d70*/  STS [R47.X4+0x4], R25 ;  /* 0x000004192f007388 */ /* 0x000fe20000004800 */
[----:B------:R-:W-:-:S03]  /*7d80*/  IADD3 R22, P5, P6, R3, c[0x0][0x248], R18 ;  /* 0x0000920003167a10 */ /* 0x000fc60007ebe012 */
[----:B------:R-:W-:Y:S01]  /*7d90*/  STS [R47.X4+0x8], R105 ;  /* 0x000008692f007388 */ /* 0x000fe20000004800 */
[----:B------:R-:W-:-:S03]  /*7da0*/  IADD3.X R21, R2, c[0x0][0x24c], R19, P5, P6 ;  /* 0x0000930002157a10 */ /* 0x000fc60002fec413 */
[----:B------:R-:W-:Y:S01]  /*7db0*/  STS [R47.X4+0xc], R79 ;  /* 0x00000c4f2f007388 */ /* 0x000fe20000004800 */
[----:B------:R-:W-:Y:S02]  /*7dc0*/  ISETP.LT.AND P5, PT, R23, c[0x0][0x160], P2 ;  /* 0x0000580017007a0c */ /* 0x000fe400017a1270 */
[----:B------:R-:W-:Y:S01]  /*7dd0*/  IADD3 R2, P4, R22, c[0x0][0x268], RZ ;  /* 0x00009a0016027a10 */ /* 0x000fe20007f9e0ff */
[----:B------:R-:W-:Y:S03]  /*7de0*/  STS [R47.X4+0x80], R51 ;  /* 0x000080332f007388 */ /* 0x000fe60000004800 */
[----:B------:R-:W-:Y:S01]  /*7df0*/  IADD3.X R3, R21, c[0x0][0x26c], RZ, P4, !PT ;  /* 0x00009b0015037a10 */ /* 0x000fe200027fe4ff */
[----:B------:R-:W-:Y:S01]  /*7e00*/  STS [R47.X4+0x84], R57 ;  /* 0x000084392f007388 */ /* 0x000fe20000004800 */
[----:B------:R-:W-:-:S03]  /*7e10*/  ISETP.LT.AND P4, PT, R23, c[0x0][0x160], P3 ;  /* 0x0000580017007a0c */ /* 0x000fc60001f81270 */
        /* <DEDUP_REMOVED lines=11> */
[----:B0-----:R-:W-:-:S02]  /*7ed0*/  FMUL R9, R4, UR13 ;  /* 0x0000000d04097c20 */ /* 0x001fc40008400000 */
[----:B-1----:R-:W-:-:S06]  /*7ee0*/  FMUL R5, R5, UR13 ;  /* 0x0000000d05057c20 */ /* 0x002fcc0008400000 */
[----:B------:R0:W-:Y:S01]  /*7ef0*/  @P5 STG.E.SYS [R2], R9 ;  /* 0x0000000902005386 */ /* 0x0001e2000010e900 */
[----:B------:R-:W-:-:S03]  /*7f00*/  IADD3 R6, P5, P6, R22, c[0x0][0x268], R17 ;  /* 0x00009a0016067a10 */ /* 0x000fc60007ebe011 */
[----:B------:R1:W-:Y:S01]  /*7f10*/  @P4 STG.E.SYS [R2+0x80], R5 ;  /* 0x0000800502004386 */ /* 0x0003e2000010e900 */
[----:B------:R-:W-:Y:S01]  /*7f20*/  IADD3.X R7, R21, c[0x0][0x26c], R15, P5, P6 ;  /* 0x00009b0015077a10 */ /* 0x000fe20002fec40f */
[----:B--2---:R-:W-:Y:S01]  /*7f30*/  FMUL R15, R8, UR13 ;  /* 0x0000000d080f7c20 */ /* 0x004fe20008400000 */
[C---:B------:R-:W-:Y:S01]  /*7f40*/  IADD3 R16, P4, P5, R22.reuse, c[0x0][0x268], R16 ;  /* 0x00009a0016107a10 */ /* 0x040fe20007d9e010 */
[----:B---3--:R-:W-:Y:S01]  /*7f50*/  FMUL R11, R11, UR13 ;  /* 0x0000000d0b0b7c20 */ /* 0x008fe20008400000 */
[----:B------:R-:W-:Y:S02]  /*7f60*/  ISETP.LT.AND P6, PT, R23, c[0x0][0x160], P0 ;  /* 0x0000580017007a0c */ /* 0x000fe400007c1270 */
[----:B------:R-:W-:Y:S02]  /*7f70*/  IADD3.X R17, R21, c[0x0][0x26c], R14, P4, P5 ;  /* 0x00009b0015117a10 */ /* 0x000fe400027ea40e */
[----:B------:R-:W-:Y:S01]  /*7f80*/  IADD3 R8, P4, P5, R22, c[0x0][0x268], R13 ;  /* 0x00009a0016087a10 */ /* 0x000fe20007d9e00d */
[----:B------:R-:W-:Y:S01]  /*7f90*/  FMUL R13, R10, UR13 ;  /* 0x0000000d0a0d7c20 */ /* 0x000fe20008400000 */
[----:B------:R-:W-:Y:S01]  /*7fa0*/  IADD3 R14, R67, 0x18, RZ ;  /* 0x00000018430e7810 */ /* 0x000fe20007ffe0ff */
[----:B----4-:R-:W-:Y:S01]  /*7fb0*/  FMUL R19, R19, UR13 ;  /* 0x0000000d13137c20 */ /* 0x010fe20008400000 */
[----:B0-----:R-:W-:-:S02]  /*7fc0*/  IADD3.X R9, R21, c[0x0][0x26c], R12, P4, P5 ;  /* 0x00009b0015097a10 */ /* 0x001fc400027ea40c */
[----:B------:R-:W-:Y:S02]  /*7fd0*/  IADD3 R4, P4, R22, c[0x0][0x238], RZ ;  /* 0x00008e0016047a10 */ /* 0x000fe40007f9e0ff */
[----:B------:R-:W-:Y:S01]  /*7fe0*/  ISETP.LT.AND P5, PT, R23, c[0x0][0x160], P1 ;  /* 0x0000580017007a0c */ /* 0x000fe20000fa1270 */
[----:B------:R0:W-:Y:S01]  /*7ff0*/  @P6 STG.E.SYS [R2+0x100], R15 ;  /* 0x0001000f02006386 */ /* 0x0001e2000010e900 */
[----:B------:R-:W-:Y:S02]  /*8000*/  IADD3.X R21, R21, c[0x0][0x23c], RZ, P4, !PT ;  /* 0x00008f0015157a10 */ /* 0x000fe400027fe4ff */
[----:B------:R-:W-:Y:S02]  /*8010*/  ISETP.LT.AND P6, PT, R14, c[0x0][0x160], P2 ;  /* 0x000058000e007a0c */ /* 0x000fe400017c1270 */
[----:B------:R-:W-:-:S04]  /*8020*/  IADD3 R4, P4, R4, c[0x0][0x268], RZ ;  /* 0x00009a0004047a10 */ /* 0x000fc80007f9e0ff */
[----:B-1----:R-:W-:Y:S01]  /*8030*/  IADD3.X R5, R21, c[0x0][0x26c], RZ, P4, !PT ;  /* 0x00009b0015057a10 */ /* 0x002fe200027fe4ff */
[----:B-----5:R-:W-:Y:S01]  /*8040*/  FMUL R21, R20, UR13 ;  /* 0x0000000d14157c20 */ /* 0x020fe20008400000 */
[----:B------:R-:W-:Y:S01]  /*8050*/  @P5 STG.E.SYS [R2+0x180], R13 ;  /* 0x0001800d02005386 */ /* 0x000fe2000010e900 */
[----:B------:R-:W-:Y:S01]  /*8060*/  ISETP.LT.AND P4, PT, R14, c[0x0][0x160], P3 ;  /* 0x000058000e007a0c */ /* 0x000fe20001f81270 */
[----:B0-----:R-:W-:Y:S01]  /*8070*/  FMUL R15, R18, UR13 ;  /* 0x0000000d120f7c20 */ /* 0x001fe20008400000 */
[C---:B------:R-:W-:Y:S02]  /*8080*/  ISETP.LT.AND P5, PT, R14.reuse, c[0x0][0x160], P0 ;  /* 0x000058000e007a0c */ /* 0x040fe400007a1270 */
[----:B------:R-:W-:Y:S01]  /*8090*/  IADD3 R18, R67, 0x19, RZ ;  /* 0x0000001943127810 */ /* 0x000fe20007ffe0ff */
[----:B------:R-:W-:Y:S01]  /*80a0*/  @P6 STG.E.SYS [R4], R11 ;  /* 0x0000000b04006386 */ /* 0x000fe2000010e900 */
[----:B------:R-:W-:-:S06]  /*80b0*/  ISETP.LT.AND P6, PT, R14, c[0x0][0x160], P1 ;  /* 0x000058000e007a0c */ /* 0x000fcc0000fc1270 */
[----:B------:R-:W-:Y:S04]  /*80c0*/  @P4 STG.E.SYS [R6], R15 ;  /* 0x0000000f06004386 */ /* 0x000fe8000010e900 */
[----:B------:R-:W-:Y:S04]  /*80d0*/  @P5 STG.E.SYS [R16], R19 ;  /* 0x0000001310005386 */ /* 0x000fe8000010e900 */
[----:B------:R-:W-:Y:S04]  /*80e0*/  @P6 STG.E.SYS [R8], R21 ;  /* 0x0000001508006386 */ /* 0x000fe8000010e900 */
[----:B------:R-:W-:Y:S05]  /*80f0*/  BAR.SYNC 0x0 ;  /* 0x0000000000007b1d */ /* 0x000fea0000000000 */
[----:B------:R-:W-:Y:S01]  /*8100*/  STS [R47.X4], R90 ;  /* 0x0000005a2f007388 */ /* 0x000fe20000004800 */
[----:B------:R-:W-:-:S02]  /*8110*/  IADD3 R16, R67, 0x11, RZ ;  /* 0x0000001143107810 */ /* 0x000fc40007ffe0ff */
[----:B------:R-:W-:Y:S01]  /*8120*/  IADD3 R6, P5, R2, c[0x0][0x248], RZ ;  /* 0x0000920002067a10 */ /* 0x000fe20007fbe0ff */
[----:B------:R-:W-:Y:S01]  /*8130*/  STS [R47.X4+0x4], R100 ;  /* 0x000004642f007388 */ /* 0x000fe20000004800 */
[C---:B------:R-:W-:Y:S02]  /*8140*/  ISETP.LT.AND P6, PT, R16.reuse, c[0x0][0x160], P2 ;  /* 0x0000580010007a0c */ /* 0x040fe400017c1270 */
        /* <DEDUP_REMOVED lines=17> */
[----:B------:R-:W-:-:S02]  /*8260*/  IADD3.X R7, R3, c[0x0][0x24c], RZ, P5, !PT ;  /* 0x0000930003077a10 */ /* 0x000fc40002ffe4ff */
[----:B------:R-:W-:Y:S01]  /*8270*/  ISETP.LT.AND P5, PT, R16, c[0x0][0x160], P0 ;  /* 0x0000580010007a0c */ /* 0x000fe200007a1270 */
[----:B-1----:R-:W-:Y:S01]  /*8280*/  FMUL R17, R8, UR13 ;  /* 0x0000000d08117c20 */ /* 0x002fe20008400000 */
[----:B------:R-:W-:Y:S01]  /*8290*/  MOV R8, R2 ;  /* 0x0000000200087202 */ /* 0x000fe20000000f00 */
[----:B--2---:R-:W-:Y:S01]  /*82a0*/  FMUL R19, R9, UR13 ;  /* 0x0000000d09137c20 */ /* 0x004fe20008400000 */
[----:B------:R-:W-:Y:S02]  /*82b0*/  MOV R9, R3 ;  /* 0x0000000300097202 */ /* 0x000fe40000000f00 */
[----:B------:R5:W-:Y:S01]  /*82c0*/  @P6 STG.E.SYS [R6], R15 ;  /* 0x0000000f06006386 */ /* 0x000be2000010e900 */
[----:B------:R-:W-:Y:S01]  /*82d0*/  ISETP.LT.AND P6, PT, R16, c[0x0][0x160], P1 ;  /* 0x0000580010007a0c */ /* 0x000fe20000fc1270 */
[----:B---3--:R-:W-:Y:S01]  /*82e0*/  FMUL R21, R10, UR13 ;  /* 0x0000000d0a157c20 */ /* 0x008fe20008400000 */
[----:B------:R-:W-:Y:S01]  /*82f0*/  IADD3 R16, R67, 0x12, RZ ;  /* 0x0000001243107810 */ /* 0x000fe20007ffe0ff */
[----:B----4-:R-:W-:-:S02]  /*8300*/  FMUL R11, R11, UR13 ;  /* 0x0000000d0b0b7c20 */ /* 0x010fc40008400000 */
[----:B------:R0:W-:Y:S01]  /*8310*/  @P4 STG.E.SYS [R8.64+UR8], R17 ;  /* 0x0000001108004986 */ /* 0x0001e2000c10e908 */
[----:B------:R-:W-:-:S03]  /*8320*/  ISETP.LT.AND P4, PT, R18, c[0x0][0x160], P2 ;  /* 0x0000580012007a0c */ /* 0x000fc60001781270 */
[----:B------:R-:W-:Y:S01]  /*8330*/  @P5 STG.E.SYS [R8.64+UR10], R19 ;  /* 0x0000001308005986 */ /* 0x000fe2000c10e90a */
[----:B------:R-:W-:Y:S01]  /*8340*/  IADD3 R2, P5, R4, c[0x0][0x248], RZ ;  /* 0x0000920004027a10 */ /* 0x000fe20007fbe0ff */
[----:B-----5:R-:W-:Y:S02]  /*8350*/  FMUL R15, R12, UR13 ;  /* 0x0000000d0c0f7c20 */ /* 0x020fe40008400000 */
[----:B------:R-:W-:Y:S01]  /*8360*/  @P6 STG.E.SYS [R8.64+UR14], R21 ;  /* 0x0000001508006986 */ /* 0x000fe2000c10e90e */
[----:B------:R-:W-:Y:S01]  /*8370*/  IADD3.X R3, R5, c[0x0][0x24c], RZ, P5, !PT ;  /* 0x0000930005037a10 */ /* 0x000fe20002ffe4ff */
[----:B------:R-:W-:Y:S01]  /*8380*/  FMUL R13, R13, UR13 ;  /* 0x0000000d0d0d7c20 */ /* 0x000fe20008400000 */
[----:B------:R-:W-:Y:S01]  /*8390*/  ISETP.LT.AND P5, PT, R18, c[0x0][0x160], P0 ;  /* 0x0000580012007a0c */ /* 0x000fe200007a1270 */
[----:B0-----:R-:W-:Y:S01]  /*83a0*/  FMUL R17, R14, UR13 ;  /* 0x0000000d0e117c20 */ /* 0x001fe20008400000 */
[----:B------:R-:W-:-:S04]  /*83b0*/  ISETP.LT.AND P6, PT, R18, c[0x0][0x160], P1 ;  /* 0x0000580012007a0c */ /* 0x000fc80000fc1270 */
[----:B------:R-:W-:Y:S01]  /*83c0*/  @P4 STG.E.SYS [R2], R11 ;  /* 0x0000000b02004386 */ /* 0x000fe2000010e900 */
[----:B------:R-:W-:Y:S02]  /*83d0*/  ISETP.LT.AND P4, PT, R18, c[0x0][0x160], P3 ;  /* 0x0000580012007a0c */ /* 0x000fe40001f81270 */
[----:B------:R-:W-:-:S10]  /*83e0*/  IADD3 R18, R67, 0x1a, RZ ;  /* 0x0000001a43127810 */ /* 0x000fd40007ffe0ff */
[----:B------:R-:W-:Y:S01]  /*83f0*/  @P4 STG.E.SYS [R4.64+UR8], R15 ;  /* 0x0000000f04004986 */ /* 0x000fe2000c10e908 */
[----:B------:R-:W-:-:S03]  /*8400*/  ISETP.LT.AND P4, PT, R16, c[0x0][0x160], P3 ;  /* 0x0000580010007a0c */ /* 0x000fc60001f81270 */
[----:B------:R-:W-:Y:S04]  /*8410*/  @P5 STG.E.SYS [R4.64+UR10], R13 ;  /* 0x0000000d04005986 */ /* 0x000fe8000c10e90a */
[----:B------:R-:W-:Y:S04]  /*8420*/  @P6 STG.E.SYS [R4.64+UR14], R17 ;  /* 0x0000001104006986 */ /* 0x000fe8000c10e90e */
[----:B------:R-:W-:Y:S05]  /*8430*/  BAR.SYNC 0x0 ;  /* 0x0000000000007b1d */ /* 0x000fea0000000000 */
[----:B------:R-:W-:Y:S01]  /*8440*/  STS [R47.X4], R89 ;  /* 0x000000592f007388 */ /* 0x000fe20000004800 */
[----:B------:R-:W-:-:S02]  /*8450*/  ISETP.LT.AND P6, PT, R16, c[0x0][0x160], P2 ;  /* 0x0000580010007a0c */ /* 0x000fc400017c1270 */
[----:B------:R-:W-:Y:S01]  /*8460*/  IADD3 R4, P5, R6, c[0x0][0x248], RZ ;  /* 0x0000920006047a10 */ /* 0x000fe20007fbe0ff */
        /* <DEDUP_REMOVED lines=25> */
[----:B---3--:R-:W-:Y:S02]  /*8600*/  FMUL R21, R10, UR13 ;  /* 0x0000000d0a157c20 */ /* 0x008fe40008400000 */
        /* <DEDUP_REMOVED lines=11> */
[----:B------:R-:W-:Y:S02]  /*86c0*/  ISETP.LT.AND P6, PT, R18, c[0x0][0x160], P1 ;  /* 0x0000580012007a0c */ /* 0x000fe40000fc1270 */
[----:B------:R-:W-:-:S02]  /*86d0*/  IADD3 R14, R67, 0x13, RZ ;  /* 0x00000013430e7810 */ /* 0x000fc40007ffe0ff */
[----:B------:R-:W-:Y:S01]  /*86e0*/  @P4 STG.E.SYS [R6], R11 ;  /* 0x0000000b06004386 */ /* 0x000fe2000010e900 */
[----:B------:R-:W-:Y:S02]  /*86f0*/  ISETP.LT.AND P4, PT, R18, c[0x0][0x160], P3 ;  /* 0x0000580012007a0c */ /* 0x000fe40001f81270 */
[----:B------:R-:W-:-:S10]  /*8700*/  IADD3 R67, R67, 0x1b, RZ ;  /* 0x0000001b43437810 */ /* 0x000fd40007ffe0ff */
[----:B------:R-:W-:Y:S01]  /*8710*/  @P4 STG.E.SYS [R2.64+UR8], R15 ;  /* 0x0000000f02004986 */ /* 0x000fe2000c10e908 */
[C---:B------:R-:W-:Y:S02]  /*8720*/  ISETP.LT.AND P4, PT, R14.reuse, c[0x0][0x160], P2 ;  /* 0x000058000e007a0c */ /* 0x040fe40001781270 */
[C---:B------:R-:W-:Y:S01]  /*8730*/  ISETP.LT.AND P2, PT, R67.reuse, c[0x0][0x160], P2 ;  /* 0x0000580043007a0c */ /* 0x040fe20001741270 */
[----:B------:R-:W-:Y:S01]  /*8740*/  @P5 STG.E.SYS [R2.64+UR10], R13 ;  /* 0x0000000d02005986 */ /* 0x000fe2000c10e90a */
[C---:B------:R-:W-:Y:S02]  /*8750*/  ISETP.LT.AND P5, PT, R14.reuse, c[0x0][0x160], P0 ;  /* 0x000058000e007a0c */ /* 0x040fe400007a1270 */
[----:B------:R-:W-:Y:S01]  /*8760*/  ISETP.LT.AND P0, PT, R67, c[0x0][0x160], P0 ;  /* 0x0000580043007a0c */ /* 0x000fe20000701270 */
[----:B------:R-:W-:Y:S04]  /*8770*/  @P6 STG.E.SYS [R2.64+UR14], R17 ;  /* 0x0000001102006986 */ /* 0x000fe8000c10e90e */
[----:B------:R-:W-:Y:S05]  /*8780*/  BAR.SYNC 0x0 ;  /* 0x0000000000007b1d */ /* 0x000fea0000000000 */
[----:B------:R-:W-:Y:S01]  /*8790*/  STS [R47.X4], R97 ;  /* 0x000000612f007388 */ /* 0x000fe20000004800 */
[----:B------:R-:W-:-:S02]  /*87a0*/  ISETP.LT.AND P6, PT, R14, c[0x0][0x160], P1 ;  /* 0x000058000e007a0c */ /* 0x000fc40000fc1270 */
[----:B------:R-:W-:Y:S01]  /*87b0*/  ISETP.LT.AND P1, PT, R67, c[0x0][0x160], P1 ;  /* 0x0000580043007a0c */ /* 0x000fe20000f21270 */
        /* <DEDUP_REMOVED lines=17> */
[----:B-1----:R-:W-:Y:S01]  /*88d0*/  FMUL R15, R2, UR13 ;  /* 0x0000000d020f7c20 */ /* 0x002fe20008400000 */
[----:B------:R-:W-:-:S05]  /*88e0*/  MOV R2, R6 ;  /* 0x0000000600027202 */ /* 0x000fca0000000f00 */
[----:B------:R5:W-:Y:S01]  /*88f0*/  @P4 STG.E.SYS [R4.64+UR16], R13 ;  /* 0x0000000d04004986 */ /* 0x000be2000c10e910 */
[----:B------:R-:W-:Y:S01]  /*8900*/  ISETP.LT.AND P4, PT, R14, c[0x0][0x160], P3 ;  /* 0x000058000e007a0c */ /* 0x000fe20001f81270 */
[----:B--2---:R-:W-:Y:S01]  /*8910*/  FMUL R3, R3, UR13 ;  /* 0x0000000d03037c20 */ /* 0x004fe20008400000 */
[----:B------:R-:W-:Y:S01]  /*8920*/  ISETP.LT.AND P3, PT, R67, c[0x0][0x160], P3 ;  /* 0x0000580043007a0c */ /* 0x000fe20001f61270 */
[----:B---3--:R-:W-:Y:S02]  /*8930*/  FMUL R17, R8, UR13 ;  /* 0x0000000d08117c20 */ /* 0x008fe40008400000 */
[----:B----4-:R-:W-:Y:S02]  /*8940*/  FMUL R9, R9, UR13 ;  /* 0x0000000d09097c20 */ /* 0x010fe40008400000 */
[----:B-----5:R-:W-:-:S05]  /*8950*/  FMUL R13, R10, UR13 ;  /* 0x0000000d0a0d7c20 */ /* 0x020fca0008400000 */
[----:B------:R-:W-:Y:S01]  /*8960*/  @P4 STG.E.SYS [R4.64+UR8], R15 ;  /* 0x0000000f04004986 */ /* 0x000fe2000c10e908 */
[----:B------:R-:W-:-:S03]  /*8970*/  FMUL R11, R11, UR13 ;  /* 0x0000000d0b0b7c20 */ /* 0x000fc60008400000 */
[----:B------:R0:W-:Y:S01]  /*8980*/  @P5 STG.E.SYS [R4.64+UR10], R3 ;  /* 0x0000000304005986 */ /* 0x0001e2000c10e90a */
[----:B------:R-:W-:-:S03]  /*8990*/  FMUL R19, R12, UR13 ;  /* 0x0000000d0c137c20 */ /* 0x000fc60008400000 */
[----:B------:R1:W-:Y:S01]  /*89a0*/  @P6 STG.E.SYS [R4.64+UR14], R17 ;  /* 0x0000001104006986 */ /* 0x0003e2000c10e90e */
[----:B0-----:R-:W-:-:S08]  /*89b0*/  MOV R3, R7 ;  /* 0x0000000700037202 */ /* 0x001fd00000000f00 */
[----:B------:R1:W-:Y:S04]  /*89c0*/  @P2 STG.E.SYS [R2.64+UR16], R9 ;  /* 0x0000000902002986 */ /* 0x0003e8000c10e910 */
[----:B------:R1:W-:Y:S04]  /*89d0*/  @P3 STG.E.SYS [R2.64+UR8], R13 ;  /* 0x0000000d02003986 */ /* 0x0003e8000c10e908 */
[----:B------:R1:W-:Y:S01]  /*89e0*/  @P0 STG.E.SYS [R2.64+UR10], R11 ;  /* 0x0000000b02000986 */ /* 0x0003e2000c10e90a */
[----:B------:R-:W-:Y:S05]  /*89f0*/  @!P1 EXIT ;  /* 0x000000000000994d */ /* 0x000fea0003800000 */
[----:B------:R-:W-:Y:S02]  /*8a00*/  UMOV UR4, UR14 ;  /* 0x0000000e00047c82 */ /* 0x000fe40008000000 */
[----:B------:R-:W-:-:S02]  /*8a10*/  UMOV UR5, UR15 ;  /* 0x0000000f00057c82 */ /* 0x000fc40008000000 */
[----:B------:R-:W-:Y:S01]  /*8a20*/  STG.E.SYS [R6.64+UR4], R19 ;  /* 0x0000001306007986 */ /* 0x000fe2000c10e904 */
[----:B------:R-:W-:Y:S09]  /*8a30*/  EXIT ;  /* 0x000000000000794d */ /* 0x000ff20003800000 */
.L_x_3:
[----:B------:R-:W-:-:S00]  /*8a40*/  BRA `(.L_x_3) ;  /* 0xfffffff000007947 */ /* 0x000fc0000383ffff */
[----:B------:R-:W-:-:S00]  /*8a50*/  NOP ;  /* 0x0000000000007918 */ /* 0x000fc00000000000 */
[----:B------:R-:W-:-:S00]  /*8a60*/  NOP ;  /* 0x0000000000007918 */ /* 0x000fc00000000000 */
[----:B------:R-:W-:-:S00]  /*8a70*/  NOP ;  /* 0x0000000000007918 */ /* 0x000fc00000000000 */
.L_x_11:


//--------------------- .text._Z20ReferenceGemm_kerneliiifPKfiS0_ifPfi --------------------------
	.section	.text._Z20ReferenceGemm_kerneliiifPKfiS0_ifPfi,"ax",@progbits
	.sectioninfo	@"SHI_REGISTERS=48"
	.align	128
        .global         _Z20ReferenceGemm_kerneliiifPKfiS0_ifPfi
        .type           _Z20ReferenceGemm_kerneliiifPKfiS0_ifPfi,@function
        .size           _Z20ReferenceGemm_kerneliiifPKfiS0_ifPfi,(.L_x_12 - _Z20ReferenceGemm_kerneliiifPKfiS0_ifPfi)
        .other          _Z20ReferenceGemm_kerneliiifPKfiS0_ifPfi,@"STO_CUDA_ENTRY STV_DEFAULT"
_Z20ReferenceGemm_kerneliiifPKfiS0_ifPfi:
.text._Z20ReferenceGemm_kerneliiifPKfiS0_ifPfi:
[----:B------:R-:W-:-:S08]  /*0000*/  IMAD.MOV.U32 R1, RZ, RZ, c[0x0][0x28] ;  /* 0x00000a00ff017624 */ /* 0x000fd000078e00ff */
[----:B------:R-:W0:Y:S04]  /*0010*/  S2R R12, SR_CTAID.Y ;  /* 0x00000000000c7919 */ /* 0x000e280000002600 */
[----:B------:R-:W0:Y:S04]  /*0020*/  S2R R3, SR_TID.Y ;  /* 0x0000000000037919 */ /* 0x000e280000002200 */
[----:B------:R-:W1:Y:S04]  /*0030*/  S2R R13, SR_CTAID.X ;  /* 0x00000000000d7919 */ /* 0x000e680000002500 */
[----:B------:R-:W1:Y:S01]  /*0040*/  S2R R0, SR_TID.X ;  /* 0x0000000000007919 */ /* 0x000e620000002100 */
[----:B0-----:R-:W-:-:S05]  /*0050*/  IMAD R12, R12, c[0x0][0x4], R3 ;  /* 0x000001000c0c7a24 */ /* 0x001fca00078e0203 */
[----:B------:R-:W-:Y:S01]  /*0060*/  ISETP.GE.AND P0, PT, R12, c[0x0][0x164], PT ;  /* 0x000059000c007a0c */ /* 0x000fe20003f06270 */
[----:B-1----:R-:W-:-:S05]  /*0070*/  IMAD R13, R13, c[0x0][0x0], R0 ;  /* 0x000000000d0d7a24 */ /* 0x002fca00078e0200 */
[----:B------:R-:W-:-:S12]  /*0080*/  ISETP.GE.OR P0, PT, R13, c[0x0][0x160], P0 ;  /* 0x000058000d007a0c */ /* 0x000fd80000706670 */
[----:B------:R-:W-:Y:S05]  /*0090*/  @P0 EXIT ;  /* 0x000000000000094d */ /* 0x000fea0003800000 */
[----:B------:R-:W-:Y:S01]  /*00a0*/  IMAD.MOV.U32 R16, RZ, RZ, c[0x0][0x168] ;  /* 0x00005a00ff107624 */ /* 0x000fe200078e00ff */
[----:B------:R-:W-:-:S04]  /*00b0*/  MOV R0, RZ ;  /* 0x000000ff00007202 */ /* 0x000fc80000000f00 */
[----:B------:R-:W-:-:S12]  /*00c0*/  ISETP.GE.AND P0, PT, R16, 0x1, PT ;  /* 0x000000011000780c */ /* 0x000fd80003f06270 */
[----:B------:R-:W-:Y:S05]  /*00d0*/  @!P0 BRA `(.L_x_4) ;  /* 0x00000c6000008947 */ /* 0x000fea0003800000 */
[----:B------:R-:W-:Y:S01]  /*00e0*/  LOP3.LUT R2, R16, 0x3, RZ, 0xc0, !PT ;  /* 0x0000000310027812 */ /* 0x000fe200078ec0ff */
[----:B------:R-:W-:Y:S01]  /*00f0*/  IMAD.MOV.U32 R0, RZ, RZ, RZ ;  /* 0x000000ffff007224 */ /* 0x000fe200078e00ff */
[----:B------:R-:W-:Y:S02]  /*0100*/  MOV R15, RZ ;  /* 0x000000ff000f7202 */ /* 0x000fe40000000f00 */
[----:B------:R-:W-:-:S12]  /*0110*/  ISETP.NE.AND P0, PT, R2, RZ, PT ;  /* 0x000000ff0200720c */ /* 0x000fd80003f05270 */
[----:B------:R-:W-:Y:S05]  /*0120*/  @!P0 BRA `(.L_x_5) ;  /* 0x000001f000008947 */ /* 0x000fea0003800000 */
[----:B------:R-:W-:Y:S01]  /*0130*/  ISETP.NE.AND P0, PT, R2, 0x1, PT ;  /* 0x000000010200780c */ /* 0x000fe20003f05270 */
[----:B------:R-:W-:Y:S02]  /*0140*/  IMAD.MOV.U32 R11, RZ, RZ, 0x4 ;  /* 0x00000004ff0b7424 */ /* 0x000fe400078e00ff */
[----:B------:R-:W-:-:S09]  /*0150*/  IMAD R10, R13, c[0x0][0x178], RZ ;  /* 0x00005e000d0a7a24 */ /* 0x000fd200078e02ff */
[----:B------:R-:W-:Y:S05]  /*0160*/  @!P0 BRA `(.L_x_6) ;  /* 0x0000013000008947 */ /* 0x000fea0003800000 */
[----:B------:R-:W-:Y:S01]  /*0170*/  ISETP.NE.AND P0, PT, R2, 0x2, PT ;  /* 0x000000020200780c */ /* 0x000fe20003f05270 */
[----:B------:R-:W-:-:S11]  /*0180*/  IMAD.MOV.U32 R9, RZ, RZ, 0x4 ;  /* 0x00000004ff097424 */ /* 0x000fd600078e00ff */
[----:B------:R-:W-:Y:S02]  /*0190*/  @P0 MOV R15, 0x1 ;  /* 0x00000001000f0802 */ /* 0x000fe40000000f00 */
[----:B------:R-:W-:Y:S02]  /*01a0*/  @P0 MOV R7, 0x4 ;  /* 0x0000000400070802 */ /* 0x000fe40000000f00 */
[C---:B------:R-:W-:Y:S01]  /*01b0*/  IADD3 R6, R10.reuse, R15, RZ ;  /* 0x0000000f0a067210 */ /* 0x040fe20007ffe0ff */
[----:B------:R-:W-:Y:S02]  /*01c0*/  IMAD.MOV R5, RZ, RZ, -R15 ;  /* 0x000000ffff057224 */ /* 0x000fe400078e0a0f */
[----:B------:R-:W-:-:S03]  /*01d0*/  @P0 IMAD.WIDE R2, R10, R7, c[0x0][0x170] ;  /* 0x00005c000a020625 */ /* 0x000fc600078e0207 */
[----:B------:R-:W-:-:S05]  /*01e0*/  LOP3.LUT R5, R5, c[0x0][0x188], RZ, 0xc0, !PT ;  /* 0x0000620005057a12 */ /* 0x000fca00078ec0ff */
[C---:B------:R-:W-:Y:S02]  /*01f0*/  IMAD.IADD R8, R12.reuse, 0x1, R5 ;  /* 0x000000010c087824 */ /* 0x040fe400078e0205 */
[----:B------:R-:W-:Y:S01]  /*0200*/  @P0 IMAD.WIDE R4, R12, R7, c[0x0][0x180] ;  /* 0x000060000c040625 */ /* 0x000fe200078e0207 */
[----:B------:R-:W2:Y:S03]  /*0210*/  @P0 LDG.E.SYS R3, [R2] ;  /* 0x0000000002030381 */ /* 0x000ea600001ee900 */
[----:B------:R-:W-:-:S04]  /*0220*/  IMAD.WIDE R6, R6, R9, c[0x0][0x170] ;  /* 0x00005c0006067625 */ /* 0x000fc800078e0209 */
[----:B------:R-:W-:Y:S02]  /*0230*/  IMAD.WIDE R8, R8, R9, c[0x0][0x180] ;  /* 0x0000600008087625 */ /* 0x000fe400078e0209 */
[----:B------:R-:W2:Y:S04]  /*0240*/  @P0 LDG.E.SYS R4, [R4] ;  /* 0x0000000004040381 */ /* 0x000ea800001ee900 */
[----:B------:R-:W3:Y:S04]  /*0250*/  LDG.E.SYS R6, [R6] ;  /* 0x0000000006067381 */ /* 0x000ee800001ee900 */
[----:B------:R-:W3:Y:S01]  /*0260*/  LDG.E.SYS R9, [R8] ;  /* 0x0000000008097381 */ /* 0x000ee200001ee900 */
[----:B------:R-:W-:Y:S01]  /*0270*/  IADD3 R15, R15, 0x1, RZ ;  /* 0x000000010f0f7810 */ /* 0x000fe20007ffe0ff */
[----:B--2---:R-:W-:-:S04]  /*0280*/  @P0 FFMA R0, R4, R3, RZ ;  /* 0x0000000304000223 */ /* 0x004fc800000000ff */
[----:B---3--:R-:W-:-:S08]  /*0290*/  FFMA R0, R9, R6, R0 ;  /* 0x0000000609007223 */ /* 0x008fd00000000000 */
.L_x_6:
[----:B------:R-:W-:Y:S01]  /*02a0*/  IADD3 R4, R10, R15, RZ ;  /* 0x0000000f0a047210 */ /* 0x000fe20007ffe0ff */
[----:B------:R-:W-:-:S04]  /*02b0*/  IMAD R2, R15, c[0x0][0x188], R12 ;  /* 0x000062000f027a24 */ /* 0x000fc800078e020c */
[----:B------:R-:W-:-:S04]  /*02c0*/  IMAD.WIDE R4, R4, R11, c[0x0][0x170] ;  /* 0x00005c0004047625 */ /* 0x000fc800078e020b */
[----:B------:R-:W-:-:S06]  /*02d0*/  IMAD.WIDE R2, R2, R11, c[0x0][0x180] ;  /* 0x0000600002027625 */ /* 0x000fcc00078e020b */
[----:B------:R-:W2:Y:S04]  /*02e0*/  LDG.E.SYS R4, [R4] ;  /* 0x0000000004047381 */ /* 0x000ea800001ee900 */
[----:B------:R-:W2:Y:S01]  /*02f0*/  LDG.E.SYS R3, [R2] ;  /* 0x0000000002037381 */ /* 0x000ea200001ee900 */
[----:B------:R-:W-:Y:S01]  /*0300*/  IADD3 R15, R15, 0x1, RZ ;  /* 0x000000010f0f7810 */ /* 0x000fe20007ffe0ff */
[----:B--2---:R-:W-:-:S08]  /*0310*/  FFMA R0, R4, R3, R0 ;  /* 0x0000000304007223 */ /* 0x004fd00000000000 */
.L_x_5:
[----:B------:R-:W-:-:S12]  /*0320*/  ISETP.GE.U32.AND P0, PT, R16, 0x4, PT ;  /* 0x000000041000780c */ /* 0x000fd80003f06070 */
[----:B------:R-:W-:Y:S05]  /*0330*/  @!P0 BRA `(.L_x_4) ;  /* 0x00000a0000008947 */ /* 0x000fea0003800000 */
[----:B------:R-:W-:Y:S01]  /*0340*/  IADD3 R2, -R15, c[0x0][0x168], RZ ;  /* 0x00005a000f027a10 */ /* 0x000fe20007ffe1ff */
[----:B------:R-:W-:Y:S01]  /*0350*/  IMAD.MOV.U32 R14, RZ, RZ, 0x4 ;  /* 0x00000004ff0e7424 */ /* 0x000fe200078e00ff */
[----:B------:R-:W-:Y:S01]  /*0360*/  ULDC UR4, c[0x0][0x188] ;  /* 0x0000620000047ab9 */ /* 0x000fe20000000800 */
[----:B------:R-:W-:Y:S01]  /*0370*/  IMAD R3, R13, c[0x0][0x178], R15 ;  /* 0x00005e000d037a24 */ /* 0x000fe200078e020f */
[----:B------:R-:W-:Y:S01]  /*0380*/  ISETP.GT.AND P1, PT, R2, 0xc, PT ;  /* 0x0000000c0200780c */ /* 0x000fe20003f24270 */
[----:B------:R-:W-:Y:S01]  /*0390*/  USHF.L.U32 UR4, UR4, 0x2, URZ ;  /* 0x0000000204047899 */ /* 0x000fe2000800063f */
[----:B------:R-:W-:Y:S01]  /*03a0*/  PLOP3.LUT P0, PT, PT, PT, PT, 0x80, 0x0 ;  /* 0x000000000000781c */ /* 0x000fe20003f0f070 */
[----:B------:R-:W-:-:S04]  /*03b0*/  IMAD.WIDE R2, R3, R14, c[0x0][0x170] ;  /* 0x00005c0003027625 */ /* 0x000fc800078e020e */
[----:B------:R-:W-:-:S05]  /*03c0*/  IMAD R27, R15, c[0x0][0x188], R12 ;  /* 0x000062000f1b7a24 */ /* 0x000fca00078e020c */
[----:B------:R-:W-:Y:S05]  /*03d0*/  @!P1 BRA `(.L_x_7) ;  /* 0x0000054000009947 */ /* 0x000fea0003800000 */
[----:B------:R-:W-:Y:S01]  /*03e0*/  PLOP3.LUT P0, PT, PT, PT, PT, 0x8, 0x0 ;  /* 0x000000000000781c */ /* 0x000fe20003f0e170 */
[----:B------:R-:W-:Y:S01]  /*03f0*/  USHF.R.S32.HI UR5, URZ, 0x1f, UR4 ;  /* 0x0000001f3f057899 */ /* 0x000fe20008011404 */
[----:B------:R-:W-:-:S11]  /*0400*/  IADD3 R16, R16, -0xc, RZ ;  /* 0xfffffff410107810 */ /* 0x000fd60007ffe0ff */
.L_x_8:
[CC--:B------:R-:W-:Y:S01]  /*0410*/  IMAD.WIDE R4, R27.reuse, R14.reuse, c[0x0][0x180] ;  /* 0x000060001b047625 */ /* 0x0c0fe200078e020e */
[----:B------:R-:W-:Y:S01]  /*0420*/  IADD3 R11, R27, UR4, RZ ;  /* 0x000000041b0b7c10 */ /* 0x000fe2000fffe0ff */
[----:B------:R0:W2:Y:S04]  /*0430*/  LDG.E.SYS R18, [R2] ;  /* 0x0000000002127381 */ /* 0x0000a800001ee900 */
[----:B------:R-:W-:Y:S01]  /*0440*/  IMAD.WIDE R6, R11, R14, c[0x0][0x180] ;  /* 0x000060000b067625 */ /* 0x000fe200078e020e */
[----:B------:R-:W-:Y:S01]  /*0450*/  IADD3 R8, P1, R4, UR4, RZ ;  /* 0x0000000404087c10 */ /* 0x000fe2000ff3e0ff */
[----:B------:R0:W3:Y:S03]  /*0460*/  LDG.E.SYS R25, [R2+0x4] ;  /* 0x0000040002197381 */ /* 0x0000e600001ee900 */
[----:B------:R-:W-:Y:S01]  /*0470*/  IADD3.X R9, R5, UR5, RZ, P1, !PT ;  /* 0x0000000505097c10 */ /* 0x000fe20008ffe4ff */
[----:B------:R1:W2:Y:S01]  /*0480*/  LDG.E.SYS R19, [R4] ;  /* 0x0000000004137381 */ /* 0x0002a200001ee900 */
[----:B------:R-:W-:-:S02]  /*0490*/  IADD3 R20, P1, R8, UR4, RZ ;  /* 0x0000000408147c10 */ /* 0x000fc4000ff3e0ff */
[----:B------:R-:W-:Y:S01]  /*04a0*/  IADD3 R36, P2, R6, UR4, RZ ;  /* 0x0000000406247c10 */ /* 0x000fe2000ff5e0ff */
[----:B------:R4:W5:Y:S01]  /*04b0*/  LDG.E.SYS R17, [R6] ;  /* 0x0000000006117381 */ /* 0x00096200001ee900 */
[----:B------:R-:W-:Y:S02]  /*04c0*/  IADD3.X R21, R9, UR5, RZ, P1, !PT ;  /* 0x0000000509157c10 */ /* 0x000fe40008ffe4ff */
[----:B------:R-:W-:Y:S01]  /*04d0*/  IADD3.X R37, R7, UR5, RZ, P2, !PT ;  /* 0x0000000507257c10 */ /* 0x000fe200097fe4ff */
[----:B------:R0:W3:Y:S04]  /*04e0*/  LDG.E.SYS R24, [R8] ;  /* 0x0000000008187381 */ /* 0x0000e800001ee900 */
[----:B------:R0:W5:Y:S01]  /*04f0*/  LDG.E.SYS R22, [R2+0x8] ;  /* 0x0000080002167381 */ /* 0x00016200001ee900 */
[----:B----4-:R-:W-:Y:S01]  /*0500*/  MOV R6, R20 ;  /* 0x0000001400067202 */ /* 0x010fe20000000f00 */
[----:B------:R-:W-:-:S02]  /*0510*/  IMAD.MOV.U32 R7, RZ, RZ, R21 ;  /* 0x000000ffff077224 */ /* 0x000fc400078e0015 */
[----:B------:R4:W5:Y:S01]  /*0520*/  LDG.E.SYS R23, [R20] ;  /* 0x0000000014177381 */ /* 0x00096200001ee900 */
[----:B------:R-:W-:Y:S02]  /*0530*/  IADD3 R27, R11, UR4, RZ ;  /* 0x000000040b1b7c10 */ /* 0x000fe4000fffe0ff */
[----:B-1----:R-:W-:Y:S01]  /*0540*/  IADD3 R4, P1, R36, UR4, RZ ;  /* 0x0000000424047c10 */ /* 0x002fe2000ff3e0ff */
[----:B------:R1:W5:Y:S04]  /*0550*/  LDG.E.SYS R32, [R2+0xc] ;  /* 0x00000c0002207381 */ /* 0x00036800001ee900 */
[----:B------:R1:W5:Y:S01]  /*0560*/  LDG.E.SYS R31, [R6.64+UR4] ;  /* 0x00000004061f7981 */ /* 0x000362000c1ee900 */
[----:B------:R-:W-:Y:S01]  /*0570*/  IADD3.X R5, R37, UR5, RZ, P1, !PT ;  /* 0x0000000525057c10 */ /* 0x000fe20008ffe4ff */
[----:B------:R-:W-:-:S02]  /*0580*/  IMAD.WIDE R10, R27, R14, c[0x0][0x180] ;  /* 0x000060001b0a7625 */ /* 0x000fc400078e020e */
[----:B------:R1:W5:Y:S01]  /*0590*/  LDG.E.SYS R28, [R2+0x10] ;  /* 0x00001000021c7381 */ /* 0x00036200001ee900 */
[----:B0-----:R-:W-:Y:S01]  /*05a0*/  MOV R8, R4 ;  /* 0x0000000400087202 */ /* 0x001fe20000000f00 */
[----:B------:R-:W-:Y:S02]  /*05b0*/  IMAD.MOV.U32 R9, RZ, RZ, R5 ;  /* 0x000000ffff097224 */ /* 0x000fe400078e0005 */
[----:B------:R0:W5:Y:S01]  /*05c0*/  LDG.E.SYS R29, [R36] ;  /* 0x00000000241d7381 */ /* 0x00016200001ee900 */
[----:B----4-:R-:W-:-:S03]  /*05d0*/  IADD3 R20, P1, R10, UR4, RZ ;  /* 0x000000040a147c10 */ /* 0x010fc6000ff3e0ff */
[----:B------:R4:W5:Y:S01]  /*05e0*/  LDG.E.SYS R30, [R2+0x14] ;  /* 0x00001400021e7381 */ /* 0x00096200001ee900 */
[----:B------:R-:W-:-:S03]  /*05f0*/  IADD3 R27, R27, UR4, RZ ;  /* 0x000000041b1b7c10 */ /* 0x000fc6000fffe0ff */
[----:B------:R0:W5:Y:S01]  /*0600*/  LDG.E.SYS R26, [R4] ;  /* 0x00000000041a7381 */ /* 0x00016200001ee900 */
[----:B------:R-:W-:-:S03]  /*0610*/  IADD3.X R21, R11, UR5, RZ, P1, !PT ;  /* 0x000000050b157c10 */ /* 0x000fc60008ffe4ff */
[----:B------:R4:W5:Y:S01]  /*0620*/  LDG.E.SYS R35, [R2+0x18] ;  /* 0x0000180002237381 */ /* 0x00096200001ee900 */
[----:B-1----:R-:W-:-:S03]  /*0630*/  IADD3 R6, P1, R20, UR4, RZ ;  /* 0x0000000414067c10 */ /* 0x002fc6000ff3e0ff */
[----:B------:R1:W5:Y:S04]  /*0640*/  LDG.E.SYS R33, [R8.64+UR4] ;  /* 0x0000000408217981 */ /* 0x000368000c1ee900 */
[----:B------:R4:W5:Y:S01]  /*0650*/  LDG.E.SYS R34, [R2+0x1c] ;  /* 0x00001c0002227381 */ /* 0x00096200001ee900 */
[----:B------:R-:W-:Y:S01]  /*0660*/  IADD3.X R7, R21, UR5, RZ, P1, !PT ;  /* 0x0000000515077c10 */ /* 0x000fe20008ffe4ff */
[----:B0-----:R-:W-:Y:S02]  /*0670*/  IMAD.WIDE R4, R27, R14, c[0x0][0x180] ;  /* 0x000060001b047625 */ /* 0x001fe400078e020e */
[----:B------:R0:W5:Y:S04]  /*0680*/  LDG.E.SYS R38, [R10] ;  /* 0x000000000a267381 */ /* 0x00016800001ee900 */
[----:B------:R4:W5:Y:S01]  /*0690*/  LDG.E.SYS R39, [R2+0x20] ;  /* 0x0000200002277381 */ /* 0x00096200001ee900 */
[----:B-1----:R-:W-:-:S03]  /*06a0*/  IADD3 R8, P1, R4, UR4, RZ ;  /* 0x0000000404087c10 */ /* 0x002fc6000ff3e0ff */
[----:B------:R1:W5:Y:S04]  /*06b0*/  LDG.E.SYS R20, [R20] ;  /* 0x0000000014147381 */ /* 0x00036800001ee900 */
[----:B------:R4:W5:Y:S01]  /*06c0*/  LDG.E.SYS R41, [R2+0x24] ;  /* 0x0000240002297381 */ /* 0x00096200001ee900 */
[----:B------:R-:W-:-:S03]  /*06d0*/  IADD3.X R9, R5, UR5, RZ, P1, !PT ;  /* 0x0000000505097c10 */ /* 0x000fc60008ffe4ff */
[----:B------:R1:W5:Y:S04]  /*06e0*/  LDG.E.SYS R36, [R6] ;  /* 0x0000000006247381 */ /* 0x00036800001ee900 */
[----:B------:R4:W5:Y:S01]  /*06f0*/  LDG.E.SYS R37, [R2+0x28] ;  /* 0x0000280002257381 */ /* 0x00096200001ee900 */
[----:B0-----:R-:W-:-:S03]  /*0700*/  IADD3 R10, P1, R8, UR4, RZ ;  /* 0x00000004080a7c10 */ /* 0x001fc6000ff3e0ff */
[----:B------:R0:W5:Y:S04]  /*0710*/  LDG.E.SYS R40, [R6.64+UR4] ;  /* 0x0000000406287981 */ /* 0x000168000c1ee900 */
[----:B------:R4:W5:Y:S01]  /*0720*/  LDG.E.SYS R42, [R2+0x2c] ;  /* 0x00002c00022a7381 */ /* 0x00096200001ee900 */
[----:B------:R-:W-:-:S03]  /*0730*/  IADD3.X R11, R9, UR5, RZ, P1, !PT ;  /* 0x00000005090b7c10 */ /* 0x000fc60008ffe4ff */
[----:B------:R-:W5:Y:S04]  /*0740*/  LDG.E.SYS R4, [R4] ;  /* 0x0000000004047381 */ /* 0x000f6800001ee900 */
[----:B-1----:R4:W5:Y:S04]  /*0750*/  LDG.E.SYS R21, [R2+0x30] ;  /* 0x0000300002157381 */ /* 0x00296800001ee900 */
[----:B------:R-:W5:Y:S04]  /*0760*/  LDG.E.SYS R9, [R8] ;  /* 0x0000000008097381 */ /* 0x000f6800001ee900 */
[----:B------:R4:W5:Y:S04]  /*0770*/  LDG.E.SYS R43, [R2+0x34] ;  /* 0x00003400022b7381 */ /* 0x00096800001ee900 */
[----:B------:R-:W5:Y:S04]  /*0780*/  LDG.E.SYS R45, [R10] ;  /* 0x000000000a2d7381 */ /* 0x000f6800001ee900 */
[----:B------:R4:W5:Y:S04]  /*0790*/  LDG.E.SYS R44, [R2+0x38] ;  /* 0x00003800022c7381 */ /* 0x00096800001ee900 */
[----:B0-----:R-:W5:Y:S04]  /*07a0*/  LDG.E.SYS R7, [R10.64+UR4] ;  /* 0x000000040a077981 */ /* 0x001f68000c1ee900 */
[----:B------:R4:W5:Y:S01]  /*07b0*/  LDG.E.SYS R6, [R2+0x3c] ;  /* 0x00003c0002067381 */ /* 0x00096200001ee900 */
[----:B------:R-:W-:-:S04]  /*07c0*/  IADD3 R15, R15, 0x10, RZ ;  /* 0x000000100f0f7810 */ /* 0x000fc80007ffe0ff */
[----:B------:R-:W-:Y:S02]  /*07d0*/  ISETP.GE.AND P1, PT, R15, R16, PT ;  /* 0x000000100f00720c */ /* 0x000fe40003f26270 */
[----:B------:R-:W-:Y:S02]  /*07e0*/  IADD3 R27, R27, UR4, RZ ;  /* 0x000000041b1b7c10 */ /* 0x000fe4000fffe0ff */
[----:B----4-:R-:W-:-:S04]  /*07f0*/  IADD3 R2, P2, R2, 0x40, RZ ;  /* 0x0000004002027810 */ /* 0x010fc80007f5e0ff */
[----:B------:R-:W-:Y:S01]  /*0800*/  IADD3.X R3, RZ, R3, RZ, P2, !PT ;  /* 0x00000003ff037210 */ /* 0x000fe200017fe4ff */
[----:B--2---:R-:W-:-:S04]  /*0810*/  FFMA R18, R19, R18, R0 ;  /* 0x0000001213127223 */ /* 0x004fc80000000000 */
[----:B---3--:R-:W-:-:S04]  /*0820*/  FFMA R18, R24, R25, R18 ;  /* 0x0000001918127223 */ /* 0x008fc80000000012 */
[----:B-----5:R-:W-:-:S04]  /*0830*/  FFMA R18, R23, R22, R18 ;  /* 0x0000001617127223 */ /* 0x020fc80000000012 */
[----:B------:R-:W-:-:S04]  /*0840*/  FFMA R18, R31, R32, R18 ;  /* 0x000000201f127223 */ /* 0x000fc80000000012 */
        /* <DEDUP_REMOVED lines=11> */
[----:B------:R-:W-:Y:S01]  /*0900*/  FFMA R0, R7, R6, R4 ;  /* 0x0000000607007223 */ /* 0x000fe20000000004 */
[----:B------:R-:W-:Y:S07]  /*0910*/  @!P1 BRA `(.L_x_8) ;  /* 0xfffffaf000009947 */ /* 0x000fee000383ffff */
.L_x_7:
[----:B------:R-:W-:-:S04]  /*0920*/  IADD3 R4, -R15, c[0x0][0x168], RZ ;  /* 0x00005a000f047a10 */ /* 0x000fc80007ffe1ff */
[----:B------:R-:W-:-:S12]  /*0930*/  ISETP.GT.AND P1, PT, R4, 0x4, PT ;  /* 0x000000040400780c */ /* 0x000fd80003f24270 */
[----:B------:R-:W-:Y:S05]  /*0940*/  @!P1 BRA `(.L_x_9) ;  /* 0x000002b000009947 */ /* 0x000fea0003800000 */
[CC--:B------:R-:W-:Y:S01]  /*0950*/  IMAD.WIDE R4, R27.reuse, R14.reuse, c[0x0][0x180] ;  /* 0x000060001b047625 */ /* 0x0c0fe200078e020e */
[----:B------:R-:W-:Y:S01]  /*0960*/  USHF.R.S32.HI UR5, URZ, 0x1f, UR4 ;  /* 0x0000001f3f057899 */ /* 0x000fe20008011404 */
[----:B------:R-:W-:Y:S01]  /*0970*/  IADD3 R27, R27, UR4, RZ ;  /* 0x000000041b1b7c10 */ /* 0x000fe2000fffe0ff */
[----:B------:R0:W2:Y:S04]  /*0980*/  LDG.E.SYS R18, [R2] ;  /* 0x0000000002127381 */ /* 0x0000a800001ee900 */
[----:B------:R-:W-:Y:S01]  /*0990*/  IADD3 R8, P0, R4, UR4, RZ ;  /* 0x0000000404087c10 */ /* 0x000fe2000ff1e0ff */
[----:B------:R0:W3:Y:S03]  /*09a0*/  LDG.E.SYS R20, [R2+0x4] ;  /* 0x0000040002147381 */ /* 0x0000e600001ee900 */
[----:B------:R-:W-:Y:S01]  /*09b0*/  IADD3.X R9, R5, UR5, RZ, P0, !PT ;  /* 0x0000000505097c10 */ /* 0x000fe200087fe4ff */
[----:B------:R1:W2:Y:S01]  /*09c0*/  LDG.E.SYS R19, [R4] ;  /* 0x0000000004137381 */ /* 0x0002a200001ee900 */
[----:B------:R-:W-:Y:S01]  /*09d0*/  IADD3 R10, P0, R8, UR4, RZ ;  /* 0x00000004080a7c10 */ /* 0x000fe2000ff1e0ff */
[----:B------:R-:W-:-:S02]  /*09e0*/  IMAD.WIDE R6, R27, R14, c[0x0][0x180] ;  /* 0x000060001b067625 */ /* 0x000fc400078e020e */
[----:B------:R0:W4:Y:S01]  /*09f0*/  LDG.E.SYS R21, [R2+0x8] ;  /* 0x0000080002157381 */ /* 0x00012200001ee900 */
[----:B------:R-:W-:-:S03]  /*0a00*/  IADD3.X R11, R9, UR5, RZ, P0, !PT ;  /* 0x00000005090b7c10 */ /* 0x000fc600087fe4ff */
[----:B------:R5:W3:Y:S01]  /*0a10*/  LDG.E.SYS R9, [R8] ;  /* 0x0000000008097381 */ /* 0x000ae200001ee900 */
[----:B------:R-:W-:-:S03]  /*0a20*/  IADD3 R16, P0, R6, UR4, RZ ;  /* 0x0000000406107c10 */ /* 0x000fc6000ff1e0ff */
[----:B------:R0:W4:Y:S01]  /*0a30*/  LDG.E.SYS R23, [R2+0xc] ;  /* 0x00000c0002177381 */ /* 0x00012200001ee900 */
[----:B------:R-:W-:-:S03]  /*0a40*/  IADD3.X R17, R7, UR5, RZ, P0, !PT ;  /* 0x0000000507117c10 */ /* 0x000fc600087fe4ff */
[----:B------:R0:W4:Y:S01]  /*0a50*/  LDG.E.SYS R22, [R10] ;  /* 0x000000000a167381 */ /* 0x00012200001ee900 */
[----:B-1----:R-:W-:-:S03]  /*0a60*/  IADD3 R4, P0, R16, UR4, RZ ;  /* 0x0000000410047c10 */ /* 0x002fc6000ff1e0ff */
[----:B------:R0:W4:Y:S01]  /*0a70*/  LDG.E.SYS R24, [R10.64+UR4] ;  /* 0x000000040a187981 */ /* 0x000122000c1ee900 */
[----:B------:R-:W-:-:S03]  /*0a80*/  IADD3.X R5, R17, UR5, RZ, P0, !PT ;  /* 0x0000000511057c10 */ /* 0x000fc600087fe4ff */
[----:B------:R1:W4:Y:S04]  /*0a90*/  LDG.E.SYS R6, [R6] ;  /* 0x0000000006067381 */ /* 0x00032800001ee900 */
[----:B-----5:R5:W4:Y:S04]  /*0aa0*/  LDG.E.SYS R8, [R2+0x10] ;  /* 0x0000100002087381 */ /* 0x020b2800001ee900 */
[----:B------:R-:W4:Y:S04]  /*0ab0*/  LDG.E.SYS R17, [R16] ;  /* 0x0000000010117381 */ /* 0x000f2800001ee900 */
[----:B------:R5:W4:Y:S04]  /*0ac0*/  LDG.E.SYS R25, [R2+0x14] ;  /* 0x0000140002197381 */ /* 0x000b2800001ee900 */
[----:B------:R1:W4:Y:S04]  /*0ad0*/  LDG.E.SYS R29, [R4] ;  /* 0x00000000041d7381 */ /* 0x00032800001ee900 */
[----:B------:R5:W4:Y:S04]  /*0ae0*/  LDG.E.SYS R26, [R2+0x18] ;  /* 0x00001800021a7381 */ /* 0x000b2800001ee900 */
[----:B0-----:R0:W4:Y:S04]  /*0af0*/  LDG.E.SYS R11, [R4.64+UR4] ;  /* 0x00000004040b7981 */ /* 0x001128000c1ee900 */
[----:B------:R5:W4:Y:S01]  /*0b00*/  LDG.E.SYS R10, [R2+0x1c] ;  /* 0x00001c00020a7381 */ /* 0x000b2200001ee900 */
[----:B-1----:R-:W-:-:S05]  /*0b10*/  IADD3 R7, P1, R2, 0x20, RZ ;  /* 0x0000002002077810 */ /* 0x002fca0007f3e0ff */
[----:B0-----:R-:W-:Y:S01]  /*0b20*/  IMAD.X R4, RZ, RZ, R3, P1 ;  /* 0x000000ffff047224 */ /* 0x001fe200008e0603 */
[----:B------:R-:W-:Y:S02]  /*0b30*/  PLOP3.LUT P0, PT, PT, PT, PT, 0x8, 0x0 ;  /* 0x000000000000781c */ /* 0x000fe40003f0e170 */
[----:B------:R-:W-:Y:S01]  /*0b40*/  IADD3 R15, R15, 0x8, RZ ;  /* 0x000000080f0f7810 */ /* 0x000fe20007ffe0ff */
[----:B-----5:R-:W-:Y:S01]  /*0b50*/  IMAD.MOV.U32 R3, RZ, RZ, R4 ;  /* 0x000000ffff037224 */ /* 0x020fe200078e0004 */
[----:B------:R-:W-:Y:S02]  /*0b60*/  IADD3 R27, R27, UR4, RZ ;  /* 0x000000041b1b7c10 */ /* 0x000fe4000fffe0ff */
[----:B------:R-:W-:Y:S01]  /*0b70*/  MOV R2, R7 ;  /* 0x0000000700027202 */ /* 0x000fe20000000f00 */
[----:B--2---:R-:W-:-:S04]  /*0b80*/  FFMA R18, R19, R18, R0 ;  /* 0x0000001213127223 */ /* 0x004fc80000000000 */
[----:B---3--:R-:W-:-:S04]  /*0b90*/  FFMA R9, R9, R20, R18 ;  /* 0x0000001409097223 */ /* 0x008fc80000000012 */
[----:B----4-:R-:W-:-:S04]  /*0ba0*/  FFMA R9, R22, R21, R9 ;  /* 0x0000001516097223 */ /* 0x010fc80000000009 */
[----:B------:R-:W-:-:S04]  /*0bb0*/  FFMA R9, R24, R23, R9 ;  /* 0x0000001718097223 */ /* 0x000fc80000000009 */
[----:B------:R-:W-:-:S04]  /*0bc0*/  FFMA R6, R6, R8, R9 ;  /* 0x0000000806067223 */ /* 0x000fc80000000009 */
[----:B------:R-:W-:-:S04]  /*0bd0*/  FFMA R6, R17, R25, R6 ;  /* 0x0000001911067223 */ /* 0x000fc80000000006 */
[----:B------:R-:W-:-:S04]  /*0be0*/  FFMA R6, R29, R26, R6 ;  /* 0x0000001a1d067223 */ /* 0x000fc80000000006 */
[----:B------:R-:W-:-:S08]  /*0bf0*/  FFMA R0, R11, R10, R6 ;  /* 0x0000000a0b007223 */ /* 0x000fd00000000006 */
.L_x_9:
[----:B------:R-:W-:-:S12]  /*0c00*/  ISETP.LT.OR P0, PT, R15, c[0x0][0x168], P0 ;  /* 0x00005a000f007a0c */ /* 0x000fd80000701670 */
[----:B------:R-:W-:Y:S05]  /*0c10*/  @!P0 BRA `(.L_x_4) ;  /* 0x0000012000008947 */ /* 0x000fea0003800000 */
[----:B------:R-:W-:Y:S01]  /*0c20*/  IMAD.WIDE R14, R27, R14, c[0x0][0x180] ;  /* 0x000060001b0e7625 */ /* 0x000fe200078e020e */
[----:B------:R-:W-:Y:S01]  /*0c30*/  USHF.R.S32.HI UR5, URZ, 0x1f, UR4 ;  /* 0x0000001f3f057899 */ /* 0x000fe20008011404 */
[----:B------:R-:W2:Y:S04]  /*0c40*/  LDG.E.SYS R8, [R2] ;  /* 0x0000000002087381 */ /* 0x000ea800001ee900 */
[----:B------:R-:W3:Y:S01]  /*0c50*/  LDG.E.SYS R9, [R2+0x4] ;  /* 0x0000040002097381 */ /* 0x000ee200001ee900 */
[----:B------:R-:W-:-:S03]  /*0c60*/  IADD3 R4, P0, R14, UR4, RZ ;  /* 0x000000040e047c10 */ /* 0x000fc6000ff1e0ff */
[----:B------:R-:W4:Y:S01]  /*0c70*/  LDG.E.SYS R10, [R2+0x8] ;  /* 0x00000800020a7381 */ /* 0x000f2200001ee900 */
[----:B------:R-:W-:Y:S02]  /*0c80*/  IADD3.X R5, R15, UR5, RZ, P0, !PT ;  /* 0x000000050f057c10 */ /* 0x000fe400087fe4ff */
[----:B------:R-:W-:Y:S01]  /*0c90*/  IADD3 R6, P0, R4, UR4, RZ ;  /* 0x0000000404067c10 */ /* 0x000fe2000ff1e0ff */
[----:B------:R-:W2:Y:S03]  /*0ca0*/  LDG.E.SYS R15, [R14] ;  /* 0x000000000e0f7381 */ /* 0x000ea600001ee900 */
[----:B------:R-:W-:Y:S01]  /*0cb0*/  IADD3.X R7, R5, UR5, RZ, P0, !PT ;  /* 0x0000000505077c10 */ /* 0x000fe200087fe4ff */
[----:B------:R-:W5:Y:S04]  /*0cc0*/  LDG.E.SYS R16, [R2+0xc] ;  /* 0x00000c0002107381 */ /* 0x000f6800001ee900 */
[----:B------:R-:W3:Y:S04]  /*0cd0*/  LDG.E.SYS R5, [R4] ;  /* 0x0000000004057381 */ /* 0x000ee800001ee900 */
[----:B------:R-:W4:Y:S04]  /*0ce0*/  LDG.E.SYS R11, [R6] ;  /* 0x00000000060b7381 */ /* 0x000f2800001ee900 */
[----:B------:R-:W5:Y:S01]  /*0cf0*/  LDG.E.SYS R17, [R6.64+UR4] ;  /* 0x0000000406117981 */ /* 0x000f62000c1ee900 */
[----:B--2---:R-:W-:-:S04]  /*0d00*/  FFMA R8, R15, R8, R0 ;  /* 0x000000080f087223 */ /* 0x004fc80000000000 */
[----:B---3--:R-:W-:-:S04]  /*0d10*/  FFMA R8, R5, R9, R8 ;  /* 0x0000000905087223 */ /* 0x008fc80000000008 */
[----:B----4-:R-:W-:-:S04]  /*0d20*/  FFMA R8, R11, R10, R8 ;  /* 0x0000000a0b087223 */ /* 0x010fc80000000008 */
[----:B-----5:R-:W-:-:S08]  /*0d30*/  FFMA R0, R17, R16, R8 ;  /* 0x0000001011007223 */ /* 0x020fd00000000008 */
.L_x_4:
[----:B------:R-:W-:Y:S01]  /*0d40*/  MOV R3, 0x4 ;  /* 0x0000000400037802 */ /* 0x000fe20000000f00 */
[----:B------:R-:W-:-:S04]  /*0d50*/  IMAD R2, R13, c[0x0][0x198], R12 ;  /* 0x000066000d027a24 */ /* 0x000fc800078e020c */
[----:B------:R-:W-:-:S10]  /*0d60*/  IMAD.WIDE R2, R2, R3, c[0x0][0x190] ;  /* 0x0000640002027625 */ /* 0x000fd400078e0203 */
[----:B------:R-:W2:Y:S02]  /*0d70*/  LDG.E.SYS R4, [R2] ;  /* 0x0000000002047381 */ /* 0x000ea400001ee900 */
[----:B--2---:R-:W-:-:S04]  /*0d80*/  FMUL R5, R4, c[0x0][0x18c] ;  /* 0x0000630004057a20 */ /* 0x004fc80000400000 */
[----:B------:R-:W-:-:S08]  /*0d90*/  FFMA R5, R0, c[0x0][0x16c], R5 ;  /* 0x00005b0000057a23 */ /* 0x000fd00000000005 */
[----:B------:R-:W-:Y:S01]  /*0da0*/  STG.E.SYS [R2], R5 ;  /* 0x0000000502007386 */ /* 0x000fe2000010e900 */
[----:B------:R-:W-:Y:S05]  /*0db0*/  EXIT ;  /* 0x000000000000794d */ /* 0x000fea0003800000 */
.L_x_10:
[----:B------:R-:W-:-:S00]  /*0dc0*/  BRA `(.L_x_10) ;  /* 0xfffffff000007947 */ /* 0x000fc0000383ffff */
[----:B------:R-:W-:-:S00]  /*0dd0*/  NOP ;  /* 0x0000000000007918 */ /* 0x000fc00000000000 */
[----:B------:R-:W-:-:S00]  /*0de0*/  NOP ;  /* 0x0000000000007918 */ /* 0x000fc00000000000 */
[----:B------:R-:W-:-:S00]  /*0df0*/  NOP ;  /* 0x0000000000007918 */ /* 0x000fc00000000000 */
.L_x_12:


//--------------------- .nv.shared._ZN7cutlass6KernelINS_4gemm6kernel4GemmINS1_11threadblock12MmaPipelinedINS1_9GemmShapeILi128ELi128ELi8EEENS_9transform11threadblock22PredicatedTileIteratorINS_11MatrixShapeILi128ELi8EEEfNS_6layout8RowMajorELi1ENS8_30PitchLinearStripminedThreadMapINSD_16PitchLinearShapeILi8ELi128EEELi256ELi1EEELi1EEENS9_19RegularTileIteratorISC_fNSD_11ColumnMajorELi1ENS8_33TransposePitchLinearThreadMapSimtISI_EELi4EEENSA_INSB_ILi8ELi128EEEfSE_Li0ENSF_INSG_ILi128ELi8EEELi256ELi1EEELi1EEENSK_ISP_fSE_Li0ESR_Li4EEEfSE_NS4_9MmaPolicyINS1_4warp7MmaSimtINS6_ILi32ELi64ELi8EEEfSL_fSE_fSE_NSV_13MmaSimtPolicyINSB_ILi4ELi8EEENSD_19RowMajorInterleavedILi2EEENS6_ILi4ELi4ELi1EEEEELi1ELNS_16ComplexTransformE0ELS14_0EbEENSB_ILi4ELi0EEENSB_ILi0ELi0EEELi1EEENS_21NumericArrayConverterIffLi4ELNS_15FloatRoundStyleE2EEES1B_bEENS_8epilogue11threadblock8EpilogueIS7_S15_Li1ENS1E_22PredicatedTileIteratorINS1E_26OutputTileOptimalThreadMapINS1E_15OutputTileShapeILi128ELi1ELi4ELi4ELi1EEENS1I_ILi1ELi4ELi2ELi1ELi8EEELi256ELi1ELi32EEEfEENS1D_4warp20FragmentIteratorSimtISX_NS1_6thread3MmaINS6_ILi8ELi8ELi1EEEfSL_fSE_fSE_NS_4arch13OpMultiplyAddEbEESE_S13_EENS1N_16TileIteratorSimtISX_S1U_fSE_S13_EENS1E_18SharedLoadIteratorINS1L_18CompactedThreadMapEfLi4EEENS1D_6thread17LinearCombinationIfLi1EffLNS21_9ScaleType4KindE0ELS1A_2EEENSB_ILi0ELi17EEELi1EEENS4_30GemmIdentityThreadblockSwizzleILi1EEELb0EEEEEvNT_6ParamsE --------------------------
	.section	.nv.shared._ZN7cutlass6KernelINS_4gemm6kernel4GemmINS1_11threadblock12MmaPipelinedINS1_9GemmShapeILi128ELi128ELi8EEENS_9transform11threadblock22PredicatedTileIteratorINS_11MatrixShapeILi128ELi8EEEfNS_6layout8RowMajorELi1ENS8_30PitchLinearStripminedThreadMapINSD_16PitchLinearShapeILi8ELi128EEELi256ELi1EEELi1EEENS9_19RegularTileIteratorISC_fNSD_11ColumnMajorELi1ENS8_33TransposePitchLinearThreadMapSimtISI_EELi4EEENSA_INSB_ILi8ELi128EEEfSE_Li0ENSF_INSG_ILi128ELi8EEELi256ELi1EEELi1EEENSK_ISP_fSE_Li0ESR_Li4EEEfSE_NS4_9MmaPolicyINS1_4warp7MmaSimtINS6_ILi32ELi64ELi8EEEfSL_fSE_fSE_NSV_13MmaSimtPolicyINSB_ILi4ELi8EEENSD_19RowMajorInterleavedILi2EEENS6_ILi4ELi4ELi1EEEEELi1ELNS_16ComplexTransformE0ELS14_0EbEENSB_ILi4ELi0EEENSB_ILi0ELi0EEELi1EEENS_21NumericArrayConverterIffLi4ELNS_15FloatRoundStyleE2EEES1B_bEENS_8epilogue11threadblock8EpilogueIS7_S15_Li1ENS1E_22PredicatedTileIteratorINS1E_26OutputTileOptimalThreadMapINS1E_15OutputTileShapeILi128ELi1ELi4ELi4ELi1EEENS1I_ILi1ELi4ELi2ELi1ELi8EEELi256ELi1ELi32EEEfEENS1D_4warp20FragmentIteratorSimtISX_NS1_6thread3MmaINS6_ILi8ELi8ELi1EEEfSL_fSE_fSE_NS_4arch13OpMultiplyAddEbEESE_S13_EENS1N_16TileIteratorSimtISX_S1U_fSE_S13_EENS1E_18SharedLoadIteratorINS1L_18CompactedThreadMapEfLi4EEENS1D_6thread17LinearCombinationIfLi1EffLNS21_9ScaleType4KindE0ELS1A_2EEENSB_ILi0ELi17EEELi1EEENS4_30GemmIdentityThreadblockSwizzleILi1EEELb0EEEEEvNT_6ParamsE,"aw",@nobits
	.align	16


//--------------------- .nv.shared._Z20ReferenceGemm_kerneliiifPKfiS0_ifPfi --------------------------
	.section	.nv.shared._Z20ReferenceGemm_kerneliiifPKfiS0_ifPfi,"aw",@nobits
	.align	16
